//
// Generated by NVIDIA NVVM Compiler
//
// Compiler Build ID: CL-36424714
// Cuda compilation tools, release 13.0, V13.0.88
// Based on NVVM 20.0.0
//

.version 9.0
.target sm_100
.address_size 64

	// .globl	bk_nlsq_res_jac_hes_lhes_21_4_1_f_f7def86f0a03

.visible .entry bk_nlsq_res_jac_hes_lhes_21_4_1_f_f7def86f0a03(
	.param .u64 .ptr .align 1 bk_nlsq_res_jac_hes_lhes_21_4_1_f_f7def86f0a03_param_0,
	.param .u64 .ptr .align 1 bk_nlsq_res_jac_hes_lhes_21_4_1_f_f7def86f0a03_param_1,
	.param .u64 .ptr .align 1 bk_nlsq_res_jac_hes_lhes_21_4_1_f_f7def86f0a03_param_2,
	.param .f32 bk_nlsq_res_jac_hes_lhes_21_4_1_f_f7def86f0a03_param_3,
	.param .u64 .ptr .align 1 bk_nlsq_res_jac_hes_lhes_21_4_1_f_f7def86f0a03_param_4,
	.param .u64 .ptr .align 1 bk_nlsq_res_jac_hes_lhes_21_4_1_f_f7def86f0a03_param_5,
	.param .u64 .ptr .align 1 bk_nlsq_res_jac_hes_lhes_21_4_1_f_f7def86f0a03_param_6,
	.param .u64 .ptr .align 1 bk_nlsq_res_jac_hes_lhes_21_4_1_f_f7def86f0a03_param_7,
	.param .u32 bk_nlsq_res_jac_hes_lhes_21_4_1_f_f7def86f0a03_param_8
)
{
	.reg .pred 	%p<15>;
	.reg .b32 	%r<40>;
	.reg .b32 	%f<279>;
	.reg .b64 	%rd<47>;

	ld.param.u32 	%r9, [bk_nlsq_res_jac_hes_lhes_21_4_1_f_f7def86f0a03_param_8];
	mov.u32 	%r10, %ntid.x;
	mov.u32 	%r11, %ctaid.x;
	mov.u32 	%r12, %tid.x;
	mad.lo.s32 	%r1, %r10, %r11, %r12;
	setp.ge.u32 	%p1, %r1, %r9;
	@%p1 bra 	$L__BB0_15;
	ld.param.u64 	%rd46, [bk_nlsq_res_jac_hes_lhes_21_4_1_f_f7def86f0a03_param_7];
	ld.param.u64 	%rd45, [bk_nlsq_res_jac_hes_lhes_21_4_1_f_f7def86f0a03_param_6];
	ld.param.u64 	%rd44, [bk_nlsq_res_jac_hes_lhes_21_4_1_f_f7def86f0a03_param_5];
	ld.param.u64 	%rd43, [bk_nlsq_res_jac_hes_lhes_21_4_1_f_f7def86f0a03_param_4];
	ld.param.u64 	%rd42, [bk_nlsq_res_jac_hes_lhes_21_4_1_f_f7def86f0a03_param_2];
	ld.param.u64 	%rd40, [bk_nlsq_res_jac_hes_lhes_21_4_1_f_f7def86f0a03_param_0];
	cvta.to.global.u64 	%rd18, %rd45;
	cvta.to.global.u64 	%rd19, %rd46;
	cvta.to.global.u64 	%rd20, %rd44;
	cvta.to.global.u64 	%rd21, %rd40;
	cvta.to.global.u64 	%rd1, %rd42;
	cvta.to.global.u64 	%rd2, %rd43;
	shl.b32 	%r14, %r1, 2;
	mul.lo.s32 	%r15, %r1, 21;
	mul.lo.s32 	%r16, %r1, 84;
	shl.b32 	%r17, %r1, 4;
	mul.wide.u32 	%rd22, %r14, 4;
	add.s64 	%rd3, %rd21, %rd22;
	cvt.u64.u32 	%rd4, %r15;
	mul.wide.u32 	%rd23, %r16, 4;
	add.s64 	%rd5, %rd20, %rd23;
	mul.wide.u32 	%rd24, %r17, 4;
	add.s64 	%rd6, %rd18, %rd24;
	add.s64 	%rd7, %rd19, %rd24;
	mov.b32 	%r37, 0;
	st.global.u32 	[%rd6], %r37;
	st.global.u32 	[%rd6+4], %r37;
	st.global.u32 	[%rd6+8], %r37;
	st.global.u32 	[%rd6+12], %r37;
	st.global.u32 	[%rd6+16], %r37;
	st.global.u32 	[%rd6+20], %r37;
	st.global.u32 	[%rd6+24], %r37;
	st.global.u32 	[%rd6+28], %r37;
	st.global.u32 	[%rd6+32], %r37;
	st.global.u32 	[%rd6+36], %r37;
	st.global.u32 	[%rd6+40], %r37;
	st.global.u32 	[%rd6+44], %r37;
	st.global.u32 	[%rd6+48], %r37;
	st.global.u32 	[%rd6+52], %r37;
	st.global.u32 	[%rd6+56], %r37;
	st.global.u32 	[%rd6+60], %r37;
$L__BB0_2:
	ld.param.u64 	%rd41, [bk_nlsq_res_jac_hes_lhes_21_4_1_f_f7def86f0a03_param_1];
	ld.global.f32 	%f1, [%rd3];
	neg.f32 	%f19, %f1;
	cvt.u64.u32 	%rd25, %r37;
	add.s64 	%rd8, %rd25, %rd4;
	cvta.to.global.u64 	%rd26, %rd41;
	shl.b64 	%rd27, %rd8, 2;
	add.s64 	%rd9, %rd26, %rd27;
	ld.global.f32 	%f2, [%rd9];
	mul.f32 	%f20, %f2, %f19;
	fma.rn.f32 	%f21, %f20, 0f3BBB989D, 0f3F000000;
	cvt.sat.f32.f32 	%f22, %f21;
	mov.f32 	%f23, 0f4B400001;
	mov.f32 	%f24, 0f437C0000;
	fma.rm.f32 	%f25, %f22, %f24, %f23;
	add.f32 	%f26, %f25, 0fCB40007F;
	neg.f32 	%f27, %f26;
	fma.rn.f32 	%f28, %f20, 0f3FB8AA3B, %f27;
	fma.rn.f32 	%f29, %f20, 0f32A57060, %f28;
	mov.b32 	%r18, %f25;
	shl.b32 	%r19, %r18, 23;
	mov.b32 	%f30, %r19;
	ex2.approx.ftz.f32 	%f31, %f29;
	mul.f32 	%f3, %f31, %f30;
	mul.f32 	%f4, %f1, %f3;
	mov.f32 	%f278, 0f3F800000;
	sub.f32 	%f32, %f278, %f1;
	mul.f32 	%f5, %f32, %f3;
	abs.f32 	%f6, %f2;
	setp.eq.f32 	%p2, %f2, 0f3F800000;
	@%p2 bra 	$L__BB0_7;
	setp.num.f32 	%p3, %f6, %f6;
	@%p3 bra 	$L__BB0_5;
	mov.f32 	%f90, 0f40000000;
	add.rn.f32 	%f278, %f2, %f90;
	bra.uni 	$L__BB0_7;
$L__BB0_5:
	abs.f32 	%f33, %f2;
	setp.lt.f32 	%p4, %f33, 0f00800000;
	mul.f32 	%f35, %f33, 0f4B800000;
	selp.f32 	%f36, %f35, %f33, %p4;
	mov.b32 	%r20, %f36;
	add.s32 	%r21, %r20, -1060439283;
	and.b32  	%r22, %r21, -8388608;
	sub.s32 	%r23, %r20, %r22;
	mov.b32 	%f37, %r23;
	cvt.rn.f32.s32 	%f38, %r22;
	selp.f32 	%f39, 0fC1C00000, 0f00000000, %p4;
	fma.rn.f32 	%f40, %f38, 0f34000000, %f39;
	add.f32 	%f41, %f37, 0fBF800000;
	add.f32 	%f42, %f37, 0f3F800000;
	rcp.approx.ftz.f32 	%f43, %f42;
	add.f32 	%f44, %f41, %f41;
	mul.f32 	%f45, %f44, %f43;
	mul.f32 	%f46, %f45, %f45;
	neg.f32 	%f47, %f45;
	sub.f32 	%f48, %f41, %f45;
	add.f32 	%f49, %f48, %f48;
	fma.rn.f32 	%f50, %f47, %f41, %f49;
	mul.rn.f32 	%f51, %f43, %f50;
	fma.rn.f32 	%f52, %f46, 0f3A2C32E4, 0f3B52E7DB;
	fma.rn.f32 	%f53, %f52, %f46, 0f3C93BB73;
	fma.rn.f32 	%f54, %f53, %f46, 0f3DF6384F;
	mul.rn.f32 	%f55, %f54, %f46;
	fma.rn.f32 	%f56, %f45, 0f3FB8AA3B, %f40;
	mul.f32 	%f57, %f55, 0f40400000;
	sub.f32 	%f58, %f40, %f56;
	fma.rn.f32 	%f59, %f45, 0f3FB8AA3B, %f58;
	fma.rn.f32 	%f60, %f51, 0f3FB8AA3B, %f59;
	fma.rn.f32 	%f61, %f45, 0f32A55E34, %f60;
	fma.rn.f32 	%f62, %f57, %f51, %f61;
	fma.rn.f32 	%f63, %f55, %f45, %f62;
	add.rn.f32 	%f64, %f56, %f63;
	mov.f32 	%f65, 0f40000000;
	mul.rn.f32 	%f66, %f64, %f65;
	cvt.rni.f32.f32 	%f67, %f66;
	sub.f32 	%f68, %f66, %f67;
	neg.f32 	%f69, %f66;
	fma.rn.f32 	%f70, %f64, 0f40000000, %f69;
	neg.f32 	%f71, %f56;
	add.rn.f32 	%f72, %f64, %f71;
	neg.f32 	%f73, %f72;
	add.rn.f32 	%f74, %f63, %f73;
	fma.rn.f32 	%f75, %f74, 0f40000000, %f70;
	add.f32 	%f76, %f68, %f75;
	setp.gt.f32 	%p5, %f67, 0f00000000;
	selp.b32 	%r24, 0, -2097152000, %p5;
	setp.neu.f32 	%p6, %f2, 0f00000000;
	setp.neu.f32 	%p7, %f33, 0f7F800000;
	setp.lt.f32 	%p8, %f66, 0f00000000;
	selp.f32 	%f77, 0f00000000, 0f7F800000, %p8;
	abs.f32 	%f78, %f66;
	setp.gt.f32 	%p9, %f78, 0f43180000;
	cvt.rzi.s32.f32 	%r25, %f67;
	shl.b32 	%r26, %r25, 23;
	sub.s32 	%r27, %r26, %r24;
	mov.b32 	%f79, %r27;
	add.s32 	%r28, %r24, 2130706432;
	mov.b32 	%f80, %r28;
	fma.rn.f32 	%f81, %f76, 0f391FCB8E, 0f3AAF85ED;
	fma.rn.f32 	%f82, %f81, %f76, 0f3C1D9856;
	fma.rn.f32 	%f83, %f82, %f76, 0f3D6357BB;
	fma.rn.f32 	%f84, %f83, %f76, 0f3E75FDEC;
	fma.rn.f32 	%f85, %f84, %f76, 0f3F317218;
	fma.rn.f32 	%f86, %f85, %f76, 0f3F800000;
	mul.f32 	%f87, %f86, %f80;
	mul.f32 	%f88, %f87, %f79;
	selp.f32 	%f278, %f77, %f88, %p9;
	and.pred  	%p10, %p6, %p7;
	@%p10 bra 	$L__BB0_7;
	add.f32 	%f89, %f2, %f2;
	mov.b32 	%r29, %f89;
	and.b32  	%r30, %r29, 2147483647;
	mov.b32 	%f278, %r30;
$L__BB0_7:
	sub.f32 	%f91, %f3, %f3;
	mul.f32 	%f92, %f1, %f2;
	mul.f32 	%f93, %f2, %f5;
	mul.f32 	%f94, %f1, %f278;
	add.f32 	%f95, %f4, %f5;
	mul.f32 	%f96, %f1, %f95;
	add.s64 	%rd29, %rd1, %rd27;
	ld.global.f32 	%f97, [%rd29];
	sub.f32 	%f98, %f96, %f97;
	add.s64 	%rd30, %rd2, %rd27;
	st.global.f32 	[%rd30], %f98;
	shl.b32 	%r31, %r37, 2;
	mul.wide.u32 	%rd31, %r31, 4;
	add.s64 	%rd32, %rd5, %rd31;
	st.global.f32 	[%rd32], %f95;
	ld.global.f32 	%f99, [%rd3];
	mul.f32 	%f100, %f91, %f99;
	st.global.f32 	[%rd32+4], %f100;
	neg.f32 	%f101, %f4;
	mul.f32 	%f102, %f92, %f101;
	st.global.f32 	[%rd32+8], %f102;
	neg.f32 	%f103, %f93;
	ld.global.f32 	%f104, [%rd3];
	mul.f32 	%f105, %f104, %f103;
	st.global.f32 	[%rd32+12], %f105;
	ld.global.f32 	%f106, [%rd30];
	ld.global.f32 	%f107, [%rd6+16];
	fma.rn.f32 	%f11, %f91, %f106, %f107;
	st.global.f32 	[%rd6+16], %f11;
	ld.global.f32 	%f108, [%rd9];
	mul.f32 	%f109, %f108, %f4;
	ld.global.f32 	%f110, [%rd30];
	mul.f32 	%f111, %f109, %f110;
	ld.global.f32 	%f112, [%rd6+32];
	sub.f32 	%f12, %f112, %f111;
	st.global.f32 	[%rd6+32], %f12;
	ld.global.f32 	%f113, [%rd30];
	mul.f32 	%f114, %f92, %f3;
	mul.f32 	%f115, %f114, %f113;
	ld.global.f32 	%f116, [%rd6+36];
	sub.f32 	%f13, %f116, %f115;
	st.global.f32 	[%rd6+36], %f13;
	mul.f32 	%f117, %f4, %f94;
	ld.global.f32 	%f118, [%rd30];
	ld.global.f32 	%f119, [%rd6+40];
	fma.rn.f32 	%f120, %f117, %f118, %f119;
	st.global.f32 	[%rd6+40], %f120;
	ld.global.f32 	%f121, [%rd30];
	ld.global.f32 	%f122, [%rd6+48];
	mul.f32 	%f123, %f93, %f121;
	sub.f32 	%f14, %f122, %f123;
	st.global.f32 	[%rd6+48], %f14;
	ld.global.f32 	%f124, [%rd30];
	ld.global.f32 	%f125, [%rd6+52];
	fma.rn.f32 	%f15, %f114, %f124, %f125;
	st.global.f32 	[%rd6+52], %f15;
	mul.f32 	%f126, %f5, %f94;
	ld.global.f32 	%f127, [%rd30];
	ld.global.f32 	%f128, [%rd6+60];
	fma.rn.f32 	%f129, %f126, %f127, %f128;
	st.global.f32 	[%rd6+60], %f129;
	add.s32 	%r37, %r37, 1;
	setp.ne.s32 	%p11, %r37, 21;
	@%p11 bra 	$L__BB0_2;
	st.global.f32 	[%rd6+4], %f11;
	st.global.f32 	[%rd6+8], %f12;
	st.global.f32 	[%rd6+24], %f13;
	st.global.f32 	[%rd6+12], %f14;
	st.global.f32 	[%rd6+28], %f15;
	ld.global.f32 	%f130, [%rd6+56];
	st.global.f32 	[%rd6+44], %f130;
	mov.b32 	%r38, 0;
$L__BB0_9:
	shl.b32 	%r5, %r38, 2;
	mul.wide.u32 	%rd33, %r38, 4;
	add.s64 	%rd10, %rd5, %rd33;
	mov.b32 	%r39, 0;
$L__BB0_10:
	ld.global.f32 	%f131, [%rd10];
	mul.wide.u32 	%rd34, %r39, 4;
	add.s64 	%rd35, %rd5, %rd34;
	ld.global.f32 	%f132, [%rd35];
	fma.rn.f32 	%f133, %f131, %f132, 0f00000000;
	ld.global.f32 	%f134, [%rd10+16];
	ld.global.f32 	%f135, [%rd35+16];
	fma.rn.f32 	%f136, %f134, %f135, %f133;
	ld.global.f32 	%f137, [%rd10+32];
	ld.global.f32 	%f138, [%rd35+32];
	fma.rn.f32 	%f139, %f137, %f138, %f136;
	ld.global.f32 	%f140, [%rd10+48];
	ld.global.f32 	%f141, [%rd35+48];
	fma.rn.f32 	%f142, %f140, %f141, %f139;
	ld.global.f32 	%f143, [%rd10+64];
	ld.global.f32 	%f144, [%rd35+64];
	fma.rn.f32 	%f145, %f143, %f144, %f142;
	ld.global.f32 	%f146, [%rd10+80];
	ld.global.f32 	%f147, [%rd35+80];
	fma.rn.f32 	%f148, %f146, %f147, %f145;
	ld.global.f32 	%f149, [%rd10+96];
	ld.global.f32 	%f150, [%rd35+96];
	fma.rn.f32 	%f151, %f149, %f150, %f148;
	ld.global.f32 	%f152, [%rd10+112];
	ld.global.f32 	%f153, [%rd35+112];
	fma.rn.f32 	%f154, %f152, %f153, %f151;
	ld.global.f32 	%f155, [%rd10+128];
	ld.global.f32 	%f156, [%rd35+128];
	fma.rn.f32 	%f157, %f155, %f156, %f154;
	ld.global.f32 	%f158, [%rd10+144];
	ld.global.f32 	%f159, [%rd35+144];
	fma.rn.f32 	%f160, %f158, %f159, %f157;
	ld.global.f32 	%f161, [%rd10+160];
	ld.global.f32 	%f162, [%rd35+160];
	fma.rn.f32 	%f163, %f161, %f162, %f160;
	ld.global.f32 	%f164, [%rd10+176];
	ld.global.f32 	%f165, [%rd35+176];
	fma.rn.f32 	%f166, %f164, %f165, %f163;
	ld.global.f32 	%f167, [%rd10+192];
	ld.global.f32 	%f168, [%rd35+192];
	fma.rn.f32 	%f169, %f167, %f168, %f166;
	ld.global.f32 	%f170, [%rd10+208];
	ld.global.f32 	%f171, [%rd35+208];
	fma.rn.f32 	%f172, %f170, %f171, %f169;
	ld.global.f32 	%f173, [%rd10+224];
	ld.global.f32 	%f174, [%rd35+224];
	fma.rn.f32 	%f175, %f173, %f174, %f172;
	ld.global.f32 	%f176, [%rd10+240];
	ld.global.f32 	%f177, [%rd35+240];
	fma.rn.f32 	%f178, %f176, %f177, %f175;
	ld.global.f32 	%f179, [%rd10+256];
	ld.global.f32 	%f180, [%rd35+256];
	fma.rn.f32 	%f181, %f179, %f180, %f178;
	ld.global.f32 	%f182, [%rd10+272];
	ld.global.f32 	%f183, [%rd35+272];
	fma.rn.f32 	%f184, %f182, %f183, %f181;
	ld.global.f32 	%f185, [%rd10+288];
	ld.global.f32 	%f186, [%rd35+288];
	fma.rn.f32 	%f187, %f185, %f186, %f184;
	ld.global.f32 	%f188, [%rd10+304];
	ld.global.f32 	%f189, [%rd35+304];
	fma.rn.f32 	%f190, %f188, %f189, %f187;
	ld.global.f32 	%f191, [%rd10+320];
	ld.global.f32 	%f192, [%rd35+320];
	fma.rn.f32 	%f16, %f191, %f192, %f190;
	add.s32 	%r34, %r5, %r39;
	mul.wide.u32 	%rd36, %r34, 4;
	add.s64 	%rd37, %rd7, %rd36;
	st.global.f32 	[%rd37], %f16;
	setp.eq.s32 	%p12, %r39, %r38;
	@%p12 bra 	$L__BB0_12;
	shl.b32 	%r35, %r39, 2;
	add.s32 	%r36, %r35, %r38;
	mul.wide.u32 	%rd38, %r36, 4;
	add.s64 	%rd39, %rd7, %rd38;
	st.global.f32 	[%rd39], %f16;
$L__BB0_12:
	setp.ne.s32 	%p13, %r39, %r38;
	add.s32 	%r39, %r39, 1;
	@%p13 bra 	$L__BB0_10;
	add.s32 	%r38, %r38, 1;
	setp.ne.s32 	%p14, %r38, 4;
	@%p14 bra 	$L__BB0_9;
	ld.param.f32 	%f277, [bk_nlsq_res_jac_hes_lhes_21_4_1_f_f7def86f0a03_param_3];
	ld.global.f32 	%f193, [%rd6];
	ld.global.f32 	%f194, [%rd7];
	add.f32 	%f195, %f193, %f194;
	st.global.f32 	[%rd6], %f195;
	ld.global.f32 	%f196, [%rd7];
	add.f32 	%f197, %f193, %f196;
	fma.rn.f32 	%f198, %f277, %f194, %f197;
	st.global.f32 	[%rd7], %f198;
	ld.global.f32 	%f199, [%rd6+4];
	ld.global.f32 	%f200, [%rd7+4];
	add.f32 	%f201, %f199, %f200;
	st.global.f32 	[%rd6+4], %f201;
	ld.global.f32 	%f202, [%rd7+4];
	add.f32 	%f203, %f199, %f202;
	st.global.f32 	[%rd7+4], %f203;
	ld.global.f32 	%f204, [%rd6+8];
	ld.global.f32 	%f205, [%rd7+8];
	add.f32 	%f206, %f204, %f205;
	st.global.f32 	[%rd6+8], %f206;
	ld.global.f32 	%f207, [%rd7+8];
	add.f32 	%f208, %f204, %f207;
	st.global.f32 	[%rd7+8], %f208;
	ld.global.f32 	%f209, [%rd6+12];
	ld.global.f32 	%f210, [%rd7+12];
	add.f32 	%f211, %f209, %f210;
	st.global.f32 	[%rd6+12], %f211;
	ld.global.f32 	%f212, [%rd7+12];
	add.f32 	%f213, %f209, %f212;
	st.global.f32 	[%rd7+12], %f213;
	ld.global.f32 	%f214, [%rd6+16];
	ld.global.f32 	%f215, [%rd7+16];
	add.f32 	%f216, %f214, %f215;
	st.global.f32 	[%rd6+16], %f216;
	ld.global.f32 	%f217, [%rd7+16];
	add.f32 	%f218, %f214, %f217;
	st.global.f32 	[%rd7+16], %f218;
	ld.global.f32 	%f219, [%rd6+20];
	ld.global.f32 	%f220, [%rd7+20];
	add.f32 	%f221, %f219, %f220;
	st.global.f32 	[%rd6+20], %f221;
	ld.global.f32 	%f222, [%rd7+20];
	add.f32 	%f223, %f219, %f222;
	fma.rn.f32 	%f224, %f277, %f220, %f223;
	st.global.f32 	[%rd7+20], %f224;
	ld.global.f32 	%f225, [%rd6+24];
	ld.global.f32 	%f226, [%rd7+24];
	add.f32 	%f227, %f225, %f226;
	st.global.f32 	[%rd6+24], %f227;
	ld.global.f32 	%f228, [%rd7+24];
	add.f32 	%f229, %f225, %f228;
	st.global.f32 	[%rd7+24], %f229;
	ld.global.f32 	%f230, [%rd6+28];
	ld.global.f32 	%f231, [%rd7+28];
	add.f32 	%f232, %f230, %f231;
	st.global.f32 	[%rd6+28], %f232;
	ld.global.f32 	%f233, [%rd7+28];
	add.f32 	%f234, %f230, %f233;
	st.global.f32 	[%rd7+28], %f234;
	ld.global.f32 	%f235, [%rd6+32];
	ld.global.f32 	%f236, [%rd7+32];
	add.f32 	%f237, %f235, %f236;
	st.global.f32 	[%rd6+32], %f237;
	ld.global.f32 	%f238, [%rd7+32];
	add.f32 	%f239, %f235, %f238;
	st.global.f32 	[%rd7+32], %f239;
	ld.global.f32 	%f240, [%rd6+36];
	ld.global.f32 	%f241, [%rd7+36];
	add.f32 	%f242, %f240, %f241;
	st.global.f32 	[%rd6+36], %f242;
	ld.global.f32 	%f243, [%rd7+36];
	add.f32 	%f244, %f240, %f243;
	st.global.f32 	[%rd7+36], %f244;
	ld.global.f32 	%f245, [%rd6+40];
	ld.global.f32 	%f246, [%rd7+40];
	add.f32 	%f247, %f245, %f246;
	st.global.f32 	[%rd6+40], %f247;
	ld.global.f32 	%f248, [%rd7+40];
	add.f32 	%f249, %f245, %f248;
	fma.rn.f32 	%f250, %f277, %f246, %f249;
	st.global.f32 	[%rd7+40], %f250;
	ld.global.f32 	%f251, [%rd6+44];
	ld.global.f32 	%f252, [%rd7+44];
	add.f32 	%f253, %f251, %f252;
	st.global.f32 	[%rd6+44], %f253;
	ld.global.f32 	%f254, [%rd7+44];
	add.f32 	%f255, %f251, %f254;
	st.global.f32 	[%rd7+44], %f255;
	ld.global.f32 	%f256, [%rd6+48];
	ld.global.f32 	%f257, [%rd7+48];
	add.f32 	%f258, %f256, %f257;
	st.global.f32 	[%rd6+48], %f258;
	ld.global.f32 	%f259, [%rd7+48];
	add.f32 	%f260, %f256, %f259;
	st.global.f32 	[%rd7+48], %f260;
	ld.global.f32 	%f261, [%rd6+52];
	ld.global.f32 	%f262, [%rd7+52];
	add.f32 	%f263, %f261, %f262;
	st.global.f32 	[%rd6+52], %f263;
	ld.global.f32 	%f264, [%rd7+52];
	add.f32 	%f265, %f261, %f264;
	st.global.f32 	[%rd7+52], %f265;
	ld.global.f32 	%f266, [%rd6+56];
	ld.global.f32 	%f267, [%rd7+56];
	add.f32 	%f268, %f266, %f267;
	st.global.f32 	[%rd6+56], %f268;
	ld.global.f32 	%f269, [%rd7+56];
	add.f32 	%f270, %f266, %f269;
	st.global.f32 	[%rd7+56], %f270;
	ld.global.f32 	%f271, [%rd6+60];
	ld.global.f32 	%f272, [%rd7+60];
	add.f32 	%f273, %f271, %f272;
	st.global.f32 	[%rd6+60], %f273;
	ld.global.f32 	%f274, [%rd7+60];
	add.f32 	%f275, %f271, %f274;
	fma.rn.f32 	%f276, %f277, %f272, %f275;
	st.global.f32 	[%rd7+60], %f276;
$L__BB0_15:
	ret;

}


// ===== COMPILED SASS (sm_100) =====

	.target	sm_100

	.elftype	@"ET_EXEC"


//--------------------- .note.nv.tkinfo           --------------------------
	.section	.note.nv.tkinfo,"",@"SHT_NOTE"
	.sectionflags	@"SHF_NOTE_NV_TKINFO"
	.tkinfo
        /*0018*/ 	.word	0x00000002
        /*0030*/ 	.string	""
        /*0030*/ 	.string	"ptxas"
        /*0030*/ 	.string	"Cuda compilation tools, release 13.0, V13.0.88"
        /*0030*/ 	.string	"Build cuda_13.0.r13.0/compiler.36424714_0"
        /*0030*/ 	.string	"-arch sm_100 -m 64 "



//--------------------- .note.nv.cuinfo           --------------------------
	.section	.note.nv.cuinfo,"",@"SHT_NOTE"
	.sectionflags	@"SHF_NOTE_NV_CUINFO"
        /*0018*/ 	.short	0x0002
        /*001a*/ 	.short	0x0064
        /*001c*/ 	.short	0x0082
	.zero		2


//--------------------- .nv.info                  --------------------------
	.section	.nv.info,"",@"SHT_CUDA_INFO"
	.align	4


	//----- nvinfo : EIATTR_REGCOUNT
	.align		4
        /*0000*/ 	.byte	0x04, 0x2f
        /*0002*/ 	.short	(.L_1 - .L_0)
	.align		4
.L_0:
        /*0004*/ 	.word	index@(bk_nlsq_res_jac_hes_lhes_21_4_1_f_f7def86f0a03)
        /*0008*/ 	.word	0x00000020


	//----- nvinfo : EIATTR_FRAME_SIZE
	.align		4
.L_1:
        /*000c*/ 	.byte	0x04, 0x11
        /*000e*/ 	.short	(.L_3 - .L_2)
	.align		4
.L_2:
        /*0010*/ 	.word	index@(bk_nlsq_res_jac_hes_lhes_21_4_1_f_f7def86f0a03)
        /*0014*/ 	.word	0x00000000


	//----- nvinfo : EIATTR_MIN_STACK_SIZE
	.align		4
.L_3:
        /*0018*/ 	.byte	0x04, 0x12
        /*001a*/ 	.short	(.L_5 - .L_4)
	.align		4
.L_4:
        /*001c*/ 	.word	index@(bk_nlsq_res_jac_hes_lhes_21_4_1_f_f7def86f0a03)
        /*0020*/ 	.word	0x00000000
.L_5:


//--------------------- .nv.compat                --------------------------
	.section	.nv.compat,"",@"SHT_CUDA_COMPAT_INFO"
	.align	4
        /*0000*/ 	.byte	0x02, 0x09, 0x00, 0x00, 0x02, 0x02, 0x01, 0x00, 0x02, 0x05, 0x05, 0x00, 0x03, 0x07, 0x01, 0x01
        /*0010*/ 	.byte	0x02, 0x03, 0x00, 0x00, 0x02, 0x06, 0x01, 0x00, 0x04, 0x0b, 0x08, 0x00, 0x01, 0x00, 0x00, 0x00
        /*0020*/ 	.byte	0x00, 0x00, 0x00, 0x00


//--------------------- .nv.info.bk_nlsq_res_jac_hes_lhes_21_4_1_f_f7def86f0a03 --------------------------
	.section	.nv.info.bk_nlsq_res_jac_hes_lhes_21_4_1_f_f7def86f0a03,"",@"SHT_CUDA_INFO"
	.sectionflags	@""
	.align	4


	//----- nvinfo : EIATTR_CUDA_API_VERSION
	.align		4
        /*0000*/ 	.byte	0x04, 0x37
        /*0002*/ 	.short	(.L_7 - .L_6)
.L_6:
        /*0004*/ 	.word	0x00000082


	//----- nvinfo : EIATTR_KPARAM_INFO
	.align		4
.L_7:
        /*0008*/ 	.byte	0x04, 0x17
        /*000a*/ 	.short	(.L_9 - .L_8)
.L_8:
        /*000c*/ 	.word	0x00000000
        /*0010*/ 	.short	0x0008
        /*0012*/ 	.short	0x0040
        /*0014*/ 	.byte	0x00, 0xf0, 0x11, 0x00


	//----- nvinfo : EIATTR_KPARAM_INFO
	.align		4
.L_9:
        /*0018*/ 	.byte	0x04, 0x17
        /*001a*/ 	.short	(.L_11 - .L_10)
.L_10:
        /*001c*/ 	.word	0x00000000
        /*0020*/ 	.short	0x0007
        /*0022*/ 	.short	0x0038
        /*0024*/ 	.byte	0x00, 0xf5, 0x21, 0x00


	//----- nvinfo : EIATTR_KPARAM_INFO
	.align		4
.L_11:
        /*0028*/ 	.byte	0x04, 0x17
        /*002a*/ 	.short	(.L_13 - .L_12)
.L_12:
        /*002c*/ 	.word	0x00000000
        /*0030*/ 	.short	0x0006
        /*0032*/ 	.short	0x0030
        /*0034*/ 	.byte	0x00, 0xf5, 0x21, 0x00


	//----- nvinfo : EIATTR_KPARAM_INFO
	.align		4
.L_13:
        /*0038*/ 	.byte	0x04, 0x17
        /*003a*/ 	.short	(.L_15 - .L_14)
.L_14:
        /*003c*/ 	.word	0x00000000
        /*0040*/ 	.short	0x0005
        /*0042*/ 	.short	0x0028
        /*0044*/ 	.byte	0x00, 0xf5, 0x21, 0x00


	//----- nvinfo : EIATTR_KPARAM_INFO
	.align		4
.L_15:
        /*0048*/ 	.byte	0x04, 0x17
        /*004a*/ 	.short	(.L_17 - .L_16)
.L_16:
        /*004c*/ 	.word	0x00000000
        /*0050*/ 	.short	0x0004
        /*0052*/ 	.short	0x0020
        /*0054*/ 	.byte	0x00, 0xf5, 0x21, 0x00


	//----- nvinfo : EIATTR_KPARAM_INFO
	.align		4
.L_17:
        /*0058*/ 	.byte	0x04, 0x17
        /*005a*/ 	.short	(.L_19 - .L_18)
.L_18:
        /*005c*/ 	.word	0x00000000
        /*0060*/ 	.short	0x0003
        /*0062*/ 	.short	0x0018
        /*0064*/ 	.byte	0x00, 0xf0, 0x11, 0x00


	//----- nvinfo : EIATTR_KPARAM_INFO
	.align		4
.L_19:
        /*0068*/ 	.byte	0x04, 0x17
        /*006a*/ 	.short	(.L_21 - .L_20)
.L_20:
        /*006c*/ 	.word	0x00000000
        /*0070*/ 	.short	0x0002
        /*0072*/ 	.short	0x0010
        /*0074*/ 	.byte	0x00, 0xf5, 0x21, 0x00


	//----- nvinfo : EIATTR_KPARAM_INFO
	.align		4
.L_21:
        /*0078*/ 	.byte	0x04, 0x17
        /*007a*/ 	.short	(.L_23 - .L_22)
.L_22:
        /*007c*/ 	.word	0x00000000
        /*0080*/ 	.short	0x0001
        /*0082*/ 	.short	0x0008
        /*0084*/ 	.byte	0x00, 0xf5, 0x21, 0x00


	//----- nvinfo : EIATTR_KPARAM_INFO
	.align		4
.L_23:
        /*0088*/ 	.byte	0x04, 0x17
        /*008a*/ 	.short	(.L_25 - .L_24)
.L_24:
        /*008c*/ 	.word	0x00000000
        /*0090*/ 	.short	0x0000
        /*0092*/ 	.short	0x0000
        /*0094*/ 	.byte	0x00, 0xf5, 0x21, 0x00


	//----- nvinfo : EIATTR_SPARSE_MMA_MASK
	.align		4
.L_25:
        /*0098*/ 	.byte	0x03, 0x50
        /*009a*/ 	.short	0x0000


	//----- nvinfo : EIATTR_MAXREG_COUNT
	.align		4
        /*009c*/ 	.byte	0x03, 0x1b
        /*009e*/ 	.short	0x00ff


	//----- nvinfo : EIATTR_MERCURY_ISA_VERSION
	.align		4
        /*00a0*/ 	.byte	0x03, 0x5f
        /*00a2*/ 	.short	0x0101


	//----- nvinfo : EIATTR_VRC_CTA_INIT_COUNT
	.align		4
        /*00a4*/ 	.byte	0x02, 0x4a
	.zero		1
	.zero		1


	//----- nvinfo : EIATTR_EXIT_INSTR_OFFSETS
	.align		4
        /*00a8*/ 	.byte	0x04, 0x1c
        /*00aa*/ 	.short	(.L_27 - .L_26)


	//   ....[0]....
.L_26:
        /*00ac*/ 	.word	0x00000070


	//   ....[1]....
        /*00b0*/ 	.word	0x000018c0


	//----- nvinfo : EIATTR_CRS_STACK_SIZE
	.align		4
.L_27:
        /*00b4*/ 	.byte	0x04, 0x1e
        /*00b6*/ 	.short	(.L_29 - .L_28)
.L_28:
        /*00b8*/ 	.word	0x00000000


	//----- nvinfo : EIATTR_CBANK_PARAM_SIZE
	.align		4
.L_29:
        /*00bc*/ 	.byte	0x03, 0x19
        /*00be*/ 	.short	0x0044


	//----- nvinfo : EIATTR_PARAM_CBANK
	.align		4
        /*00c0*/ 	.byte	0x04, 0x0a
        /*00c2*/ 	.short	(.L_31 - .L_30)
	.align		4
.L_30:
        /*00c4*/ 	.word	index@(.nv.constant0.bk_nlsq_res_jac_hes_lhes_21_4_1_f_f7def86f0a03)
        /*00c8*/ 	.short	0x0380
        /*00ca*/ 	.short	0x0044


	//----- nvinfo : EIATTR_SW_WAR
	.align		4
.L_31:
        /*00cc*/ 	.byte	0x04, 0x36
        /*00ce*/ 	.short	(.L_33 - .L_32)
.L_32:
        /*00d0*/ 	.word	0x00000008
.L_33:


//--------------------- .nv.callgraph             --------------------------
	.section	.nv.callgraph,"",@"SHT_CUDA_CALLGRAPH"
	.align	4
	.sectionentsize	8
	.align		4
        /*0000*/ 	.word	0x00000000
	.align		4
        /*0004*/ 	.word	0xffffffff
	.align		4
        /*0008*/ 	.word	0x00000000
	.align		4
        /*000c*/ 	.word	0xfffffffe
	.align		4
        /*0010*/ 	.word	0x00000000
	.align		4
        /*0014*/ 	.word	0xfffffffd
	.align		4
        /*0018*/ 	.word	0x00000000
	.align		4
        /*001c*/ 	.word	0xfffffffc


//--------------------- .text.bk_nlsq_res_jac_hes_lhes_21_4_1_f_f7def86f0a03 --------------------------
	.section	.text.bk_nlsq_res_jac_hes_lhes_21_4_1_f_f7def86f0a03,"ax",@progbits
	.align	128
        .global         bk_nlsq_res_jac_hes_lhes_21_4_1_f_f7def86f0a03
        .type           bk_nlsq_res_jac_hes_lhes_21_4_1_f_f7def86f0a03,@function
        .size           bk_nlsq_res_jac_hes_lhes_21_4_1_f_f7def86f0a03,(.L_x_6 - bk_nlsq_res_jac_hes_lhes_21_4_1_f_f7def86f0a03)
        .other          bk_nlsq_res_jac_hes_lhes_21_4_1_f_f7def86f0a03,@"STO_CUDA_ENTRY STV_DEFAULT"
bk_nlsq_res_jac_hes_lhes_21_4_1_f_f7def86f0a03:
.text.bk_nlsq_res_jac_hes_lhes_21_4_1_f_f7def86f0a03:
[----:B------:R-:W-:Y:S01]  /*0000*/  LDC R1, c[0x0][0x37c] ;  /* 0x0000df00ff017b82 */ /* 0x000fe20000000800 */
[----:B------:R-:W0:Y:S01]  /*0010*/  S2R R0, SR_CTAID.X ;  /* 0x0000000000007919 */ /* 0x000e220000002500 */
[----:B------:R-:W0:Y:S01]  /*0020*/  LDCU UR4, c[0x0][0x360] ;  /* 0x00006c00ff0477ac */ /* 0x000e220008000800 */
[----:B------:R-:W0:Y:S01]  /*0030*/  S2R R3, SR_TID.X ;  /* 0x0000000000037919 */ /* 0x000e220000002100 */
[----:B------:R-:W1:Y:S01]  /*0040*/  LDCU UR5, c[0x0][0x3c0] ;  /* 0x00007800ff0577ac */ /* 0x000e620008000800 */
[----:B0-----:R-:W-:-:S05]  /*0050*/  IMAD R0, R0, UR4, R3 ;  /* 0x0000000400007c24 */ /* 0x001fca000f8e0203 */
[----:B-1----:R-:W-:-:S13]  /*0060*/  ISETP.GE.U32.AND P0, PT, R0, UR5, PT ;  /* 0x0000000500007c0c */ /* 0x002fda000bf06070 */
[----:B------:R-:W-:Y:S05]  /*0070*/  @P0 EXIT ;  /* 0x000000000000094d */ /* 0x000fea0003800000 */
[----:B------:R-:W0:Y:S01]  /*0080*/  LDC.64 R2, c[0x0][0x3b0] ;  /* 0x0000ec00ff027b82 */ /* 0x000e220000000a00 */
[----:B------:R-:W1:Y:S01]  /*0090*/  LDCU.64 UR4, c[0x0][0x358] ;  /* 0x00006b00ff0477ac */ /* 0x000e620008000a00 */
[C---:B------:R-:W-:Y:S01]  /*00a0*/  SHF.L.U32 R15, R0.reuse, 0x4, RZ ;  /* 0x00000004000f7819 */ /* 0x040fe200000006ff */
[C---:B------:R-:W-:Y:S01]  /*00b0*/  IMAD R13, R0.reuse, 0x54, RZ ;  /* 0x00000054000d7824 */ /* 0x040fe200078e02ff */
[----:B------:R-:W-:Y:S01]  /*00c0*/  SHF.L.U32 R9, R0, 0x2, RZ ;  /* 0x0000000200097819 */ /* 0x000fe200000006ff */
[----:B------:R-:W-:Y:S01]  /*00d0*/  HFMA2 R16, -RZ, RZ, 0, 0 ;  /* 0x00000000ff107431 */ /* 0x000fe200000001ff */
[----:B------:R-:W2:Y:S02]  /*00e0*/  LDCU.64 UR6, c[0x0][0x388] ;  /* 0x00007100ff0677ac */ /* 0x000ea40008000a00 */
[----:B------:R-:W3:Y:S01]  /*00f0*/  LDC.64 R10, c[0x0][0x380] ;  /* 0x0000e000ff0a7b82 */ /* 0x000ee20000000a00 */
[----:B------:R-:W4:Y:S01]  /*0100*/  LDCU.64 UR8, c[0x0][0x390] ;  /* 0x00007200ff0877ac */ /* 0x000f220008000a00 */
[----:B------:R-:W0:Y:S06]  /*0110*/  LDCU.64 UR10, c[0x0][0x3a0] ;  /* 0x00007400ff0a77ac */ /* 0x000e2c0008000a00 */
[----:B------:R-:W5:Y:S01]  /*0120*/  LDC.64 R4, c[0x0][0x3a8] ;  /* 0x0000ea00ff047b82 */ /* 0x000f620000000a00 */
[----:B0-----:R-:W-:-:S07]  /*0130*/  IMAD.WIDE.U32 R2, R15, 0x4, R2 ;  /* 0x000000040f027825 */ /* 0x001fce00078e0002 */
[----:B------:R-:W0:Y:S01]  /*0140*/  LDC.64 R6, c[0x0][0x3b8] ;  /* 0x0000ee00ff067b82 */ /* 0x000e220000000a00 */
[----:B-1----:R1:W-:Y:S01]  /*0150*/  STG.E desc[UR4][R2.64], RZ ;  /* 0x000000ff02007986 */ /* 0x0023e2000c101904 */
[----:B---3--:R-:W-:-:S03]  /*0160*/  IMAD.WIDE.U32 R10, R9, 0x4, R10 ;  /* 0x00000004090a7825 */ /* 0x008fc600078e000a */
[----:B------:R1:W-:Y:S04]  /*0170*/  STG.E desc[UR4][R2.64+0x4], RZ ;  /* 0x000004ff02007986 */ /* 0x0003e8000c101904 */
[----:B------:R1:W-:Y:S01]  /*0180*/  STG.E desc[UR4][R2.64+0x8], RZ ;  /* 0x000008ff02007986 */ /* 0x0003e2000c101904 */
[----:B-----5:R-:W-:-:S03]  /*0190*/  IMAD.WIDE.U32 R4, R13, 0x4, R4 ;  /* 0x000000040d047825 */ /* 0x020fc600078e0004 */
[----:B------:R1:W-:Y:S04]  /*01a0*/  STG.E desc[UR4][R2.64+0xc], RZ ;  /* 0x00000cff02007986 */ /* 0x0003e8000c101904 */
[----:B------:R1:W-:Y:S04]  /*01b0*/  STG.E desc[UR4][R2.64+0x10], RZ ;  /* 0x000010ff02007986 */ /* 0x0003e8000c101904 */
[----:B------:R1:W-:Y:S01]  /*01c0*/  STG.E desc[UR4][R2.64+0x14], RZ ;  /* 0x000014ff02007986 */ /* 0x0003e2000c101904 */
[----:B0-----:R-:W-:-:S03]  /*01d0*/  IMAD.WIDE.U32 R6, R15, 0x4, R6 ;  /* 0x000000040f067825 */ /* 0x001fc600078e0006 */
[----:B------:R1:W-:Y:S04]  /*01e0*/  STG.E desc[UR4][R2.64+0x18], RZ ;  /* 0x000018ff02007986 */ /* 0x0003e8000c101904 */
        /* <DEDUP_REMOVED lines=8> */
[----:B--2-4-:R1:W-:Y:S02]  /*0270*/  STG.E desc[UR4][R2.64+0x3c], RZ ;  /* 0x00003cff02007986 */ /* 0x0143e4000c101904 */
.L_x_2:
[----:B------:R-:W-:Y:S01]  /*0280*/  IMAD R9, R0, 0x15, RZ ;  /* 0x0000001500097824 */ /* 0x000fe200078e02ff */
[----:B0-----:R-:W2:Y:S04]  /*0290*/  LDG.E R17, desc[UR4][R10.64] ;  /* 0x000000040a117981 */ /* 0x001ea8000c1e1900 */
[----:B------:R-:W-:-:S04]  /*02a0*/  IADD3 R9, P0, PT, R9, R16, RZ ;  /* 0x0000001009097210 */ /* 0x000fc80007f1e0ff */
[----:B------:R-:W-:Y:S02]  /*02b0*/  IADD3.X R12, PT, PT, RZ, RZ, RZ, P0, !PT ;  /* 0x000000ffff0c7210 */ /* 0x000fe400007fe4ff */
[C---:B------:R-:W-:Y:S02]  /*02c0*/  SHF.L.U32 R8, R9.reuse, 0x2, RZ ;  /* 0x0000000209087819 */ /* 0x040fe400000006ff */
[----:B------:R-:W-:Y:S02]  /*02d0*/  SHF.L.U64.HI R9, R9, 0x2, R12 ;  /* 0x0000000209097819 */ /* 0x000fe4000001020c */
[----:B------:R-:W-:-:S04]  /*02e0*/  IADD3 R12, P0, PT, R8, UR6, RZ ;  /* 0x00000006080c7c10 */ /* 0x000fc8000ff1e0ff */
[----:B------:R-:W-:-:S05]  /*02f0*/  IADD3.X R13, PT, PT, R9, UR7, RZ, P0, !PT ;  /* 0x00000007090d7c10 */ /* 0x000fca00087fe4ff */
[----:B------:R-:W2:Y:S01]  /*0300*/  LDG.E R20, desc[UR4][R12.64] ;  /* 0x000000040c147981 */ /* 0x000ea2000c1e1900 */
[----:B------:R-:W-:-:S04]  /*0310*/  IADD3 R14, P0, PT, R8, UR8, RZ ;  /* 0x00000008080e7c10 */ /* 0x000fc8000ff1e0ff */
[----:B------:R-:W-:-:S05]  /*0320*/  IADD3.X R15, PT, PT, R9, UR9, RZ, P0, !PT ;  /* 0x00000009090f7c10 */ /* 0x000fca00087fe4ff */
[----:B------:R0:W3:Y:S01]  /*0330*/  LDG.E R14, desc[UR4][R14.64] ;  /* 0x000000040e0e7981 */ /* 0x0000e2000c1e1900 */
[----:B------:R-:W-:Y:S02]  /*0340*/  MOV R19, 0x3bbb989d ;  /* 0x3bbb989d00137802 */ /* 0x000fe40000000f00 */
[----:B------:R-:W-:Y:S02]  /*0350*/  MOV R22, 0x437c0000 ;  /* 0x437c000000167802 */ /* 0x000fe40000000f00 */
[----:B------:R-:W-:-:S04]  /*0360*/  IADD3 R8, P0, PT, R8, UR10, RZ ;  /* 0x0000000a08087c10 */ /* 0x000fc8000ff1e0ff */
[----:B------:R-:W-:Y:S01]  /*0370*/  IADD3.X R9, PT, PT, R9, UR11, RZ, P0, !PT ;  /* 0x0000000b09097c10 */ /* 0x000fe200087fe4ff */
[----:B--2---:R-:W-:-:S04]  /*0380*/  FMUL R18, R17, -R20 ;  /* 0x8000001411127220 */ /* 0x004fc80000400000 */
[----:B------:R-:W-:-:S04]  /*0390*/  FFMA.SAT R19, R18, R19, 0.5 ;  /* 0x3f00000012137423 */ /* 0x000fc80000002013 */
[----:B------:R-:W-:-:S04]  /*03a0*/  FFMA.RM R19, R19, R22, 12582913 ;  /* 0x4b40000113137423 */ /* 0x000fc80000004016 */
[----:B------:R-:W-:-:S04]  /*03b0*/  FADD R21, R19, -12583039 ;  /* 0xcb40007f13157421 */ /* 0x000fc80000000000 */
[----:B------:R-:W-:-:S04]  /*03c0*/  FFMA R21, R18, 1.4426950216293334961, -R21 ;  /* 0x3fb8aa3b12157823 */ /* 0x000fc80000000815 */
[----:B------:R-:W-:-:S06]  /*03d0*/  FFMA R21, R18, 1.925963033500011079e-08, R21 ;  /* 0x32a5706012157823 */ /* 0x000fcc0000000015 */
[----:B------:R-:W2:Y:S01]  /*03e0*/  MUFU.EX2 R21, R21 ;  /* 0x0000001500157308 */ /* 0x000ea20000000800 */
[----:B------:R-:W-:Y:S01]  /*03f0*/  SHF.L.U32 R22, R19, 0x17, RZ ;  /* 0x0000001713167819 */ /* 0x000fe200000006ff */
[----:B0-----:R-:W-:-:S04]  /*0400*/  FADD R15, -R17, 1 ;  /* 0x3f800000110f7421 */ /* 0x001fc80000000100 */
[----:B--2---:R-:W-:-:S04]  /*0410*/  FMUL R22, R22, R21 ;  /* 0x0000001516167220 */ /* 0x004fc80000400000 */
[----:B------:R-:W-:Y:S01]  /*0420*/  FMUL R18, R22, R15 ;  /* 0x0000000f16127220 */ /* 0x000fe20000400000 */
[----:B------:R-:W-:Y:S01]  /*0430*/  FMUL R19, R17, R22 ;  /* 0x0000001611137220 */ /* 0x000fe20000400000 */
[----:B------:R-:W-:-:S03]  /*0440*/  SHF.L.U32 R15, R16, 0x2, RZ ;  /* 0x00000002100f7819 */ /* 0x000fc600000006ff */
[----:B------:R-:W-:-:S04]  /*0450*/  FADD R25, R19, R18 ;  /* 0x0000001213197221 */ /* 0x000fc80000000000 */
[----:B---3--:R-:W-:Y:S01]  /*0460*/  FFMA R27, R17, R25, -R14 ;  /* 0x00000019111b7223 */ /* 0x008fe2000000080e */
[----:B------:R-:W-:-:S04]  /*0470*/  IMAD.WIDE.U32 R14, R15, 0x4, R4 ;  /* 0x000000040f0e7825 */ /* 0x000fc800078e0004 */
[----:B------:R0:W-:Y:S04]  /*0480*/  STG.E desc[UR4][R8.64], R27 ;  /* 0x0000001b08007986 */ /* 0x0001e8000c101904 */
[----:B------:R2:W-:Y:S04]  /*0490*/  STG.E desc[UR4][R14.64], R25 ;  /* 0x000000190e007986 */ /* 0x0005e8000c101904 */
[----:B------:R-:W3:Y:S01]  /*04a0*/  LDG.E R26, desc[UR4][R10.64] ;  /* 0x000000040a1a7981 */ /* 0x000ee2000c1e1900 */
[----:B------:R-:W-:Y:S01]  /*04b0*/  FMUL R24, R17, R20 ;  /* 0x0000001411187220 */ /* 0x000fe20000400000 */
[----:B------:R-:W-:-:S03]  /*04c0*/  FADD R23, R22, -R22 ;  /* 0x8000001616177221 */ /* 0x000fc60000000000 */
[----:B------:R-:W-:-:S05]  /*04d0*/  FMUL R28, R19, -R24 ;  /* 0x80000018131c7220 */ /* 0x000fca0000400000 */
[----:B------:R4:W-:Y:S01]  /*04e0*/  STG.E desc[UR4][R14.64+0x8], R28 ;  /* 0x0000081c0e007986 */ /* 0x0009e2000c101904 */
[----:B---3--:R-:W-:-:S05]  /*04f0*/  FMUL R29, R23, R26 ;  /* 0x0000001a171d7220 */ /* 0x008fca0000400000 */
[----:B------:R-:W-:Y:S04]  /*0500*/  STG.E desc[UR4][R14.64+0x4], R29 ;  /* 0x0000041d0e007986 */ /* 0x000fe8000c101904 */
[----:B------:R-:W0:Y:S01]  /*0510*/  LDG.E R26, desc[UR4][R10.64] ;  /* 0x000000040a1a7981 */ /* 0x000e22000c1e1900 */
[----:B------:R-:W-:-:S04]  /*0520*/  FMUL R21, R20, R18 ;  /* 0x0000001214157220 */ /* 0x000fc80000400000 */
[----:B0-----:R-:W-:-:S05]  /*0530*/  FMUL R27, R21, -R26 ;  /* 0x8000001a151b7220 */ /* 0x001fca0000400000 */
[----:B------:R0:W-:Y:S04]  /*0540*/  STG.E desc[UR4][R14.64+0xc], R27 ;  /* 0x00000c1b0e007986 */ /* 0x0001e8000c101904 */
[----:B------:R-:W3:Y:S04]  /*0550*/  LDG.E R26, desc[UR4][R8.64] ;  /* 0x00000004081a7981 */ /* 0x000ee8000c1e1900 */
[----:B--2---:R-:W3:Y:S04]  /*0560*/  LDG.E R25, desc[UR4][R2.64+0x10] ;  /* 0x0000100402197981 */ /* 0x004ee8000c1e1900 */
[----:B----4-:R-:W2:Y:S01]  /*0570*/  LDG.E R28, desc[UR4][R2.64+0x20] ;  /* 0x00002004021c7981 */ /* 0x010ea2000c1e1900 */
[----:B---3--:R-:W-:-:S05]  /*0580*/  FFMA R23, R23, R26, R25 ;  /* 0x0000001a17177223 */ /* 0x008fca0000000019 */
[----:B------:R3:W-:Y:S04]  /*0590*/  STG.E desc[UR4][R2.64+0x10], R23 ;  /* 0x0000101702007986 */ /* 0x0007e8000c101904 */
[----:B------:R-:W4:Y:S04]  /*05a0*/  LDG.E R12, desc[UR4][R12.64] ;  /* 0x000000040c0c7981 */ /* 0x000f28000c1e1900 */
[----:B------:R-:W2:Y:S01]  /*05b0*/  LDG.E R26, desc[UR4][R8.64] ;  /* 0x00000004081a7981 */ /* 0x000ea2000c1e1900 */
[----:B------:R-:W-:Y:S01]  /*05c0*/  FSETP.NEU.AND P0, PT, R20, 1, PT ;  /* 0x3f8000001400780b */ /* 0x000fe20003f0d000 */
[----:B----4-:R-:W-:-:S04]  /*05d0*/  FMUL R25, R19, R12 ;  /* 0x0000000c13197220 */ /* 0x010fc80000400000 */
[----:B--2---:R-:W-:Y:S02]  /*05e0*/  FFMA R25, -R25, R26, R28 ;  /* 0x0000001a19197223 */ /* 0x004fe4000000011c */
[----:B------:R-:W2:Y:S04]  /*05f0*/  LDG.E R26, desc[UR4][R2.64+0x24] ;  /* 0x00002404021a7981 */ /* 0x000ea8000c1e1900 */
[----:B------:R3:W-:Y:S04]  /*0600*/  STG.E desc[UR4][R2.64+0x20], R25 ;  /* 0x0000201902007986 */ /* 0x0007e8000c101904 */
[----:B0-----:R-:W2:Y:S01]  /*0610*/  LDG.E R15, desc[UR4][R8.64] ;  /* 0x00000004080f7981 */ /* 0x001ea2000c1e1900 */
[----:B------:R-:W-:Y:S01]  /*0620*/  FMUL R14, R22, R24 ;  /* 0x00000018160e7220 */ /* 0x000fe20000400000 */
[----:B------:R-:W-:Y:S01]  /*0630*/  BSSY.RECONVERGENT B0, `(.L_x_0) ;  /* 0x0000045000007945 */ /* 0x000fe20003800200 */
[----:B------:R-:W-:-:S02]  /*0640*/  MOV R22, 0x3f800000 ;  /* 0x3f80000000167802 */ /* 0x000fc40000000f00 */
[----:B--2---:R-:W-:Y:S01]  /*0650*/  FFMA R15, R15, -R14, R26 ;  /* 0x8000000e0f0f7223 */ /* 0x004fe2000000001a */
[----:B---3--:R-:W-:Y:S06]  /*0660*/  @!P0 BRA `(.L_x_1) ;  /* 0x0000000400048947 */ /* 0x008fec0003800000 */
[----:B------:R-:W-:-:S13]  /*0670*/  FSETP.NAN.AND P0, PT, |R20|, |R20|, PT ;  /* 0x400000141400720b */ /* 0x000fda0003f08200 */
[----:B------:R-:W-:Y:S01]  /*0680*/  @P0 FADD R22, R20, 2 ;  /* 0x4000000014160421 */ /* 0x000fe20000000000 */
[----:B------:R-:W-:Y:S06]  /*0690*/  @P0 BRA `(.L_x_1) ;  /* 0x0000000000f80947 */ /* 0x000fec0003800000 */
[C---:B------:R-:W-:Y:S01]  /*06a0*/  FMUL R13, |R20|.reuse, 16777216 ;  /* 0x4b800000140d7820 */ /* 0x040fe20000400200 */
[----:B------:R-:W-:-:S04]  /*06b0*/  FSETP.GEU.AND P0, PT, |R20|, 1.175494350822287508e-38, PT ;  /* 0x008000001400780b */ /* 0x000fc80003f0e200 */
[----:B------:R-:W-:-:S04]  /*06c0*/  FSEL R12, R13, |R20|, !P0 ;  /* 0x400000140d0c7208 */ /* 0x000fc80004000000 */
[----:B------:R-:W-:-:S04]  /*06d0*/  IADD3 R13, PT, PT, R12, -0x3f3504f3, RZ ;  /* 0xc0cafb0d0c0d7810 */ /* 0x000fc80007ffe0ff */
[----:B------:R-:W-:-:S04]  /*06e0*/  LOP3.LUT R13, R13, 0xff800000, RZ, 0xc0, !PT ;  /* 0xff8000000d0d7812 */ /* 0x000fc800078ec0ff */
[-C--:B------:R-:W-:Y:S02]  /*06f0*/  IADD3 R12, PT, PT, R12, -R13.reuse, RZ ;  /* 0x8000000d0c0c7210 */ /* 0x080fe40007ffe0ff */
[----:B------:R-:W-:-:S03]  /*0700*/  I2FP.F32.S32 R13, R13 ;  /* 0x0000000d000d7245 */ /* 0x000fc60000201400 */
[C---:B------:R-:W-:Y:S01]  /*0710*/  FADD R26, R12.reuse, 1 ;  /* 0x3f8000000c1a7421 */ /* 0x040fe20000000000 */
[----:B------:R-:W-:-:S03]  /*0720*/  FADD R27, R12, -1 ;  /* 0xbf8000000c1b7421 */ /* 0x000fc60000000000 */
[----:B------:R-:W0:Y:S01]  /*0730*/  MUFU.RCP R22, R26 ;  /* 0x0000001a00167308 */ /* 0x000e220000001000 */
[----:B------:R-:W-:-:S04]  /*0740*/  FADD R29, R27, R27 ;  /* 0x0000001b1b1d7221 */ /* 0x000fc80000000000 */
[----:B0-----:R-:W-:-:S04]  /*0750*/  FMUL R12, R22, R29 ;  /* 0x0000001d160c7220 */ /* 0x001fc80000400000 */
[----:B------:R-:W-:-:S04]  /*0760*/  FADD R24, R27, -R12 ;  /* 0x8000000c1b187221 */ /* 0x000fc80000000000 */
[----:B------:R-:W-:-:S04]  /*0770*/  FADD R24, R24, R24 ;  /* 0x0000001818187221 */ /* 0x000fc80000000000 */
[-C--:B------:R-:W-:Y:S01]  /*0780*/  FFMA R27, R27, -R12.reuse, R24 ;  /* 0x8000000c1b1b7223 */ /* 0x080fe20000000018 */
[----:B------:R-:W-:Y:S02]  /*0790*/  FSEL R24, RZ, -24, P0 ;  /* 0xc1c00000ff187808 */ /* 0x000fe40000000000 */
[----:B------:R-:W-:Y:S01]  /*07a0*/  FSETP.NEU.AND P0, PT, |R20|, +INF , PT ;  /* 0x7f8000001400780b */ /* 0x000fe20003f0d200 */
[----:B------:R-:W-:Y:S01]  /*07b0*/  FMUL R22, R22, R27 ;  /* 0x0000001b16167220 */ /* 0x000fe20000400000 */
[----:B------:R-:W-:Y:S01]  /*07c0*/  FMUL R27, R12, R12 ;  /* 0x0000000c0c1b7220 */ /* 0x000fe20000400000 */
[----:B------:R-:W-:Y:S01]  /*07d0*/  FFMA R13, R13, 1.1920928955078125e-07, R24 ;  /* 0x340000000d0d7823 */ /* 0x000fe20000000018 */
[----:B------:R-:W-:Y:S02]  /*07e0*/  MOV R24, 0x3a2c32e4 ;  /* 0x3a2c32e400187802 */ /* 0x000fe40000000f00 */
[----:B------:R-:W-:-:S03]  /*07f0*/  FSETP.NEU.AND P0, PT, R20, RZ, P0 ;  /* 0x000000ff1400720b */ /* 0x000fc6000070d000 */
[----:B------:R-:W-:-:S04]  /*0800*/  FFMA R24, R27, R24, 0.0032181653659790754318 ;  /* 0x3b52e7db1b187423 */ /* 0x000fc80000000018 */
[----:B------:R-:W-:-:S04]  /*0810*/  FFMA R24, R27, R24, 0.018033718690276145935 ;  /* 0x3c93bb731b187423 */ /* 0x000fc80000000018 */
[C---:B------:R-:W-:Y:S02]  /*0820*/  FFMA R24, R27.reuse, R24, 0.12022458761930465698 ;  /* 0x3df6384f1b187423 */ /* 0x040fe40000000018 */
[----:B------:R-:W-:Y:S02]  /*0830*/  @!P0 FADD R20, R20, R20 ;  /* 0x0000001414148221 */ /* 0x000fe40000000000 */
[----:B------:R-:W-:Y:S01]  /*0840*/  FMUL R27, R27, R24 ;  /* 0x000000181b1b7220 */ /* 0x000fe20000400000 */
[----:B------:R-:W-:-:S04]  /*0850*/  FFMA R24, R12, 1.4426950216293334961, R13 ;  /* 0x3fb8aa3b0c187823 */ /* 0x000fc8000000000d */
[----:B------:R-:W-:-:S04]  /*0860*/  FADD R13, R13, -R24 ;  /* 0x800000180d0d7221 */ /* 0x000fc80000000000 */
[----:B------:R-:W-:-:S04]  /*0870*/  FFMA R13, R12, 1.4426950216293334961, R13 ;  /* 0x3fb8aa3b0c0d7823 */ /* 0x000fc8000000000d */
[----:B------:R-:W-:-:S04]  /*0880*/  FFMA R13, R22, 1.4426950216293334961, R13 ;  /* 0x3fb8aa3b160d7823 */ /* 0x000fc8000000000d */
[----:B------:R-:W-:Y:S01]  /*0890*/  FFMA R26, R12, 1.9251366722983220825e-08, R13 ;  /* 0x32a55e340c1a7823 */ /* 0x000fe2000000000d */
[----:B------:R-:W-:-:S04]  /*08a0*/  FMUL R13, R27, 3 ;  /* 0x404000001b0d7820 */ /* 0x000fc80000400000 */
[----:B------:R-:W-:-:S04]  /*08b0*/  FFMA R26, R22, R13, R26 ;  /* 0x0000000d161a7223 */ /* 0x000fc8000000001a */
[----:B------:R-:W-:-:S04]  /*08c0*/  FFMA R27, R12, R27, R26 ;  /* 0x0000001b0c1b7223 */ /* 0x000fc8000000001a */
[----:B------:R-:W-:-:S04]  /*08d0*/  FADD R29, R24, R27 ;  /* 0x0000001b181d7221 */ /* 0x000fc80000000000 */
[----:B------:R-:W-:Y:S01]  /*08e0*/  FMUL R12, R29, 2 ;  /* 0x400000001d0c7820 */ /* 0x000fe20000400000 */
[----:B------:R-:W-:-:S03]  /*08f0*/  FADD R24, -R24, R29 ;  /* 0x0000001d18187221 */ /* 0x000fc60000000100 */
[----:B------:R-:W0:Y:S01]  /*0900*/  FRND R13, R12 ;  /* 0x0000000c000d7307 */ /* 0x000e220000201000 */
[----:B------:R-:W-:Y:S01]  /*0910*/  FADD R24, R27, -R24 ;  /* 0x800000181b187221 */ /* 0x000fe20000000000 */
[----:B------:R-:W-:Y:S01]  /*0920*/  FFMA R29, R29, 2, -R12 ;  /* 0x400000001d1d7823 */ /* 0x000fe2000000080c */
[----:B------:R-:W-:Y:S01]  /*0930*/  HFMA2 R27, -RZ, RZ, 0.64013671875, -15.109375 ;  /* 0x391fcb8eff1b7431 */ /* 0x000fe200000001ff */
[----:B------:R-:W-:Y:S02]  /*0940*/  FSETP.GEU.AND P1, PT, R12, RZ, PT ;  /* 0x000000ff0c00720b */ /* 0x000fe40003f2e000 */
[----:B------:R-:W-:Y:S01]  /*0950*/  FFMA R29, R24, 2, R29 ;  /* 0x40000000181d7823 */ /* 0x000fe2000000001d */
[C---:B------:R-:W-:Y:S01]  /*0960*/  FSETP.GT.AND P2, PT, |R12|.reuse, 152, PT ;  /* 0x431800000c00780b */ /* 0x040fe20003f44200 */
[----:B0-----:R-:W-:Y:S01]  /*0970*/  FADD R22, R12, -R13 ;  /* 0x8000000d0c167221 */ /* 0x001fe20000000000 */
[----:B------:R-:W-:Y:S01]  /*0980*/  FSETP.GT.AND P3, PT, R13, RZ, PT ;  /* 0x000000ff0d00720b */ /* 0x000fe20003f64000 */
[----:B------:R-:W0:Y:S02]  /*0990*/  F2I.NTZ R12, R12 ;  /* 0x0000000c000c7305 */ /* 0x000e240000203100 */
[----:B------:R-:W-:Y:S01]  /*09a0*/  FADD R22, R22, R29 ;  /* 0x0000001d16167221 */ /* 0x000fe20000000000 */
[----:B------:R-:W-:-:S03]  /*09b0*/  SEL R13, RZ, 0x83000000, P3 ;  /* 0x83000000ff0d7807 */ /* 0x000fc60001800000 */
[----:B------:R-:W-:-:S04]  /*09c0*/  FFMA R27, R22, R27, 0.0013391353422775864601 ;  /* 0x3aaf85ed161b7423 */ /* 0x000fc8000000001b */
[----:B------:R-:W-:-:S04]  /*09d0*/  FFMA R27, R22, R27, 0.0096188392490148544312 ;  /* 0x3c1d9856161b7423 */ /* 0x000fc8000000001b */
[----:B------:R-:W-:-:S04]  /*09e0*/  FFMA R27, R22, R27, 0.055503588169813156128 ;  /* 0x3d6357bb161b7423 */ /* 0x000fc8000000001b */
[----:B------:R-:W-:-:S04]  /*09f0*/  FFMA R27, R22, R27, 0.24022644758224487305 ;  /* 0x3e75fdec161b7423 */ /* 0x000fc8000000001b */
[----:B------:R-:W-:-:S04]  /*0a00*/  FFMA R27, R22, R27, 0.69314718246459960938 ;  /* 0x3f317218161b7423 */ /* 0x000fc8000000001b */
[----:B------:R-:W-:Y:S01]  /*0a10*/  FFMA R27, R22, R27, 1 ;  /* 0x3f800000161b7423 */ /* 0x000fe2000000001b */
[----:B------:R-:W-:Y:S02]  /*0a20*/  IADD3 R22, PT, PT, R13, 0x7f000000, RZ ;  /* 0x7f0000000d167810 */ /* 0x000fe40007ffe0ff */
[----:B0-----:R-:W-:-:S03]  /*0a30*/  LEA R13, R12, -R13, 0x17 ;  /* 0x8000000d0c0d7211 */ /* 0x001fc600078eb8ff */
[----:B------:R-:W-:Y:S01]  /*0a40*/  FMUL R24, R22, R27 ;  /* 0x0000001b16187220 */ /* 0x000fe20000400000 */
[----:B------:R-:W-:-:S03]  /*0a50*/  FSEL R22, RZ, +INF , !P1 ;  /* 0x7f800000ff167808 */ /* 0x000fc60004800000 */
[----:B------:R-:W-:Y:S01]  /*0a60*/  @!P2 FMUL R22, R13, R24 ;  /* 0x000000180d16a220 */ /* 0x000fe20000400000 */
[----:B------:R-:W-:-:S07]  /*0a70*/  @!P0 LOP3.LUT R22, R20, 0x7fffffff, RZ, 0xc0, !PT ;  /* 0x7fffffff14168812 */ /* 0x000fce00078ec0ff */
.L_x_1:
[----:B------:R-:W-:Y:S05]  /*0a80*/  BSYNC.RECONVERGENT B0 ;  /* 0x0000000000007941 */ /* 0x000fea0003800200 */
.L_x_0:
[----:B------:R0:W-:Y:S04]  /*0a90*/  STG.E desc[UR4][R2.64+0x24], R15 ;  /* 0x0000240f02007986 */ /* 0x0001e8000c101904 */
[----:B------:R-:W2:Y:S04]  /*0aa0*/  LDG.E R20, desc[UR4][R2.64+0x28] ;  /* 0x0000280402147981 */ /* 0x000ea8000c1e1900 */
[----:B------:R-:W2:Y:S01]  /*0ab0*/  LDG.E R12, desc[UR4][R8.64] ;  /* 0x00000004080c7981 */ /* 0x000ea2000c1e1900 */
[----:B------:R-:W-:-:S04]  /*0ac0*/  FMUL R17, R17, R22 ;  /* 0x0000001611117220 */ /* 0x000fc80000400000 */
[----:B------:R-:W-:-:S04]  /*0ad0*/  FMUL R19, R19, R17 ;  /* 0x0000001113137220 */ /* 0x000fc80000400000 */
[----:B--2---:R-:W-:Y:S02]  /*0ae0*/  FFMA R19, R19, R12, R20 ;  /* 0x0000000c13137223 */ /* 0x004fe40000000014 */
[----:B------:R-:W2:Y:S04]  /*0af0*/  LDG.E R20, desc[UR4][R2.64+0x30] ;  /* 0x0000300402147981 */ /* 0x000ea8000c1e1900 */
[----:B------:R0:W-:Y:S04]  /*0b00*/  STG.E desc[UR4][R2.64+0x28], R19 ;  /* 0x0000281302007986 */ /* 0x0001e8000c101904 */
[----:B------:R-:W2:Y:S02]  /*0b10*/  LDG.E R12, desc[UR4][R8.64] ;  /* 0x00000004080c7981 */ /* 0x000ea4000c1e1900 */
[----:B--2---:R-:W-:-:S02]  /*0b20*/  FFMA R27, -R21, R12, R20 ;  /* 0x0000000c151b7223 */ /* 0x004fc40000000114 */
[----:B------:R-:W2:Y:S04]  /*0b30*/  LDG.E R21, desc[UR4][R2.64+0x34] ;  /* 0x0000340402157981 */ /* 0x000ea8000c1e1900 */
[----:B------:R0:W-:Y:S04]  /*0b40*/  STG.E desc[UR4][R2.64+0x30], R27 ;  /* 0x0000301b02007986 */ /* 0x0001e8000c101904 */
[----:B------:R-:W2:Y:S02]  /*0b50*/  LDG.E R13, desc[UR4][R8.64] ;  /* 0x00000004080d7981 */ /* 0x000ea4000c1e1900 */
[----:B--2---:R-:W-:-:S02]  /*0b60*/  FFMA R21, R14, R13, R21 ;  /* 0x0000000d0e157223 */ /* 0x004fc40000000015 */
[----:B------:R-:W2:Y:S04]  /*0b70*/  LDG.E R14, desc[UR4][R2.64+0x3c] ;  /* 0x00003c04020e7981 */ /* 0x000ea8000c1e1900 */
[----:B------:R0:W-:Y:S04]  /*0b80*/  STG.E desc[UR4][R2.64+0x34], R21 ;  /* 0x0000341502007986 */ /* 0x0001e8000c101904 */
[----:B------:R-:W2:Y:S01]  /*0b90*/  LDG.E R12, desc[UR4][R8.64] ;  /* 0x00000004080c7981 */ /* 0x000ea2000c1e1900 */
[----:B------:R-:W-:Y:S01]  /*0ba0*/  FMUL R17, R18, R17 ;  /* 0x0000001112117220 */ /* 0x000fe20000400000 */
[----:B------:R-:W-:-:S04]  /*0bb0*/  IADD3 R16, PT, PT, R16, 0x1, RZ ;  /* 0x0000000110107810 */ /* 0x000fc80007ffe0ff */
[----:B------:R-:W-:Y:S01]  /*0bc0*/  ISETP.NE.AND P0, PT, R16, 0x15, PT ;  /* 0x000000151000780c */ /* 0x000fe20003f05270 */
[----:B--2---:R-:W-:-:S05]  /*0bd0*/  FFMA R17, R17, R12, R14 ;  /* 0x0000000c11117223 */ /* 0x004fca000000000e */
[----:B------:R0:W-:Y:S07]  /*0be0*/  STG.E desc[UR4][R2.64+0x3c], R17 ;  /* 0x00003c1102007986 */ /* 0x0001ee000c101904 */
[----:B------:R-:W-:Y:S05]  /*0bf0*/  @P0 BRA `(.L_x_2) ;  /* 0xfffffff400a00947 */ /* 0x000fea000383ffff */
[----:B------:R-:W2:Y:S01]  /*0c00*/  LDG.E R9, desc[UR4][R2.64+0x38] ;  /* 0x0000380402097981 */ /* 0x000ea2000c1e1900 */
[----:B------:R-:W-:-:S03]  /*0c10*/  MOV R13, RZ ;  /* 0x000000ff000d7202 */ /* 0x000fc60000000f00 */
[----:B------:R3:W-:Y:S04]  /*0c20*/  STG.E desc[UR4][R2.64+0x4], R23 ;  /* 0x0000041702007986 */ /* 0x0007e8000c101904 */
[----:B------:R3:W-:Y:S04]  /*0c30*/  STG.E desc[UR4][R2.64+0x8], R25 ;  /* 0x0000081902007986 */ /* 0x0007e8000c101904 */
[----:B------:R3:W-:Y:S04]  /*0c40*/  STG.E desc[UR4][R2.64+0x18], R15 ;  /* 0x0000180f02007986 */ /* 0x0007e8000c101904 */
[----:B------:R3:W-:Y:S04]  /*0c50*/  STG.E desc[UR4][R2.64+0xc], R27 ;  /* 0x00000c1b02007986 */ /* 0x0007e8000c101904 */
[----:B------:R3:W-:Y:S04]  /*0c60*/  STG.E desc[UR4][R2.64+0x1c], R21 ;  /* 0x00001c1502007986 */ /* 0x0007e8000c101904 */
[----:B--2---:R3:W-:Y:S02]  /*0c70*/  STG.E desc[UR4][R2.64+0x2c], R9 ;  /* 0x00002c0902007986 */ /* 0x0047e4000c101904 */
.L_x_4:
[----:B------:R-:W-:Y:S02]  /*0c80*/  HFMA2 R12, -RZ, RZ, 0, 0 ;  /* 0x00000000ff0c7431 */ /* 0x000fe400000001ff */
[----:B---3--:R-:W-:-:S07]  /*0c90*/  IMAD.WIDE.U32 R8, R13, 0x4, R4 ;  /* 0x000000040d087825 */ /* 0x008fce00078e0004 */
.L_x_3:
[----:B------:R-:W-:Y:S01]  /*0ca0*/  IMAD.WIDE.U32 R10, R12, 0x4, R4 ;  /* 0x000000040c0a7825 */ /* 0x000fe200078e0004 */
[----:B------:R-:W2:Y:S04]  /*0cb0*/  LDG.E R0, desc[UR4][R8.64] ;  /* 0x0000000408007981 */ /* 0x000ea8000c1e1900 */
[----:B------:R-:W2:Y:S04]  /*0cc0*/  LDG.E R23, desc[UR4][R10.64] ;  /* 0x000000040a177981 */ /* 0x000ea8000c1e1900 */
[----:B------:R-:W3:Y:S04]  /*0cd0*/  LDG.E R25, desc[UR4][R8.64+0x10] ;  /* 0x0000100408197981 */ /* 0x000ee8000c1e1900 */
[----:B------:R-:W3:Y:S04]  /*0ce0*/  LDG.E R22, desc[UR4][R10.64+0x10] ;  /* 0x000010040a167981 */ /* 0x000ee8000c1e1900 */
[----:B0-----:R-:W4:Y:S04]  /*0cf0*/  LDG.E R21, desc[UR4][R8.64+0x20] ;  /* 0x0000200408157981 */ /* 0x001f28000c1e1900 */
[----:B------:R-:W4:Y:S04]  /*0d00*/  LDG.E R18, desc[UR4][R10.64+0x20] ;  /* 0x000020040a127981 */ /* 0x000f28000c1e1900 */
[----:B------:R-:W5:Y:S04]  /*0d10*/  LDG.E R15, desc[UR4][R8.64+0x30] ;  /* 0x00003004080f7981 */ /* 0x000f68000c1e1900 */
[----:B------:R-:W5:Y:S04]  /*0d20*/  LDG.E R24, desc[UR4][R10.64+0x30] ;  /* 0x000030040a187981 */ /* 0x000f68000c1e1900 */
[----:B------:R-:W5:Y:S04]  /*0d30*/  LDG.E R14, desc[UR4][R8.64+0x40] ;  /* 0x00004004080e7981 */ /* 0x000f68000c1e1900 */
[----:B------:R-:W5:Y:S04]  /*0d40*/  LDG.E R17, desc[UR4][R10.64+0x40] ;  /* 0x000040040a117981 */ /* 0x000f68000c1e1900 */
[----:B------:R-:W5:Y:S04]  /*0d50*/  LDG.E R16, desc[UR4][R8.64+0x50] ;  /* 0x0000500408107981 */ /* 0x000f68000c1e1900 */
[----:B------:R-:W5:Y:S04]  /*0d60*/  LDG.E R19, desc[UR4][R10.64+0x50] ;  /* 0x000050040a137981 */ /* 0x000f68000c1e1900 */
[----:B------:R-:W5:Y:S01]  /*0d70*/  LDG.E R20, desc[UR4][R8.64+0x60] ;  /* 0x0000600408147981 */ /* 0x000f62000c1e1900 */
[----:B--2---:R-:W-:-:S03]  /*0d80*/  FFMA R0, R0, R23, RZ ;  /* 0x0000001700007223 */ /* 0x004fc600000000ff */
[----:B------:R-:W2:Y:S01]  /*0d90*/  LDG.E R23, desc[UR4][R10.64+0x60] ;  /* 0x000060040a177981 */ /* 0x000ea2000c1e1900 */
[----:B---3--:R-:W-:-:S03]  /*0da0*/  FFMA R0, R25, R22, R0 ;  /* 0x0000001619007223 */ /* 0x008fc60000000000 */
[----:B------:R-:W3:Y:S04]  /*0db0*/  LDG.E R22, desc[UR4][R8.64+0x70] ;  /* 0x0000700408167981 */ /* 0x000ee8000c1e1900 */
[----:B------:R-:W3:Y:S01]  /*0dc0*/  LDG.E R25, desc[UR4][R10.64+0x70] ;  /* 0x000070040a197981 */ /* 0x000ee2000c1e1900 */
[----:B----4-:R-:W-:-:S03]  /*0dd0*/  FFMA R0, R21, R18, R0 ;  /* 0x0000001215007223 */ /* 0x010fc60000000000 */
[----:B------:R-:W4:Y:S04]  /*0de0*/  LDG.E R18, desc[UR4][R8.64+0x80] ;  /* 0x0000800408127981 */ /* 0x000f28000c1e1900 */
[----:B------:R-:W4:Y:S01]  /*0df0*/  LDG.E R21, desc[UR4][R10.64+0x80] ;  /* 0x000080040a157981 */ /* 0x000f22000c1e1900 */
[----:B-----5:R-:W-:-:S03]  /*0e00*/  FFMA R27, R15, R24, R0 ;  /* 0x000000180f1b7223 */ /* 0x020fc60000000000 */
[----:B------:R-:W5:Y:S04]  /*0e10*/  LDG.E R0, desc[UR4][R8.64+0x90] ;  /* 0x0000900408007981 */ /* 0x000f68000c1e1900 */
[----:B------:R-:W5:Y:S01]  /*0e20*/  LDG.E R15, desc[UR4][R10.64+0x90] ;  /* 0x000090040a0f7981 */ /* 0x000f62000c1e1900 */
[----:B------:R-:W-:-:S03]  /*0e30*/  FFMA R27, R14, R17, R27 ;  /* 0x000000110e1b7223 */ /* 0x000fc6000000001b */
[----:B------:R-:W5:Y:S04]  /*0e40*/  LDG.E R14, desc[UR4][R8.64+0xa0] ;  /* 0x0000a004080e7981 */ /* 0x000f68000c1e1900 */
[----:B------:R-:W5:Y:S01]  /*0e50*/  LDG.E R17, desc[UR4][R10.64+0xa0] ;  /* 0x0000a0040a117981 */ /* 0x000f62000c1e1900 */
[----:B------:R-:W-:-:S03]  /*0e60*/  FFMA R27, R16, R19, R27 ;  /* 0x00000013101b7223 */ /* 0x000fc6000000001b */
[----:B------:R-:W5:Y:S04]  /*0e70*/  LDG.E R16, desc[UR4][R8.64+0xb0] ;  /* 0x0000b00408107981 */ /* 0x000f68000c1e1900 */
[----:B------:R-:W5:Y:S01]  /*0e80*/  LDG.E R19, desc[UR4][R10.64+0xb0] ;  /* 0x0000b0040a137981 */ /* 0x000f62000c1e1900 */
[----:B--2---:R-:W-:-:S03]  /*0e90*/  FFMA R27, R20, R23, R27 ;  /* 0x00000017141b7223 */ /* 0x004fc6000000001b */
[----:B------:R-:W2:Y:S04]  /*0ea0*/  LDG.E R23, desc[UR4][R8.64+0xc0] ;  /* 0x0000c00408177981 */ /* 0x000ea8000c1e1900 */
        /* <DEDUP_REMOVED lines=15> */
[----:B------:R-:W5:Y:S04]  /*0fa0*/  LDG.E R19, desc[UR4][R10.64+0x110] ;  /* 0x000110040a137981 */ /* 0x000f68000c1e1900 */
[----:B------:R-:W5:Y:S01]  /*0fb0*/  LDG.E R27, desc[UR4][R8.64+0x130] ;  /* 0x00013004081b7981 */ /* 0x000f62000c1e1900 */
[----:B--2---:R-:W-:-:S03]  /*0fc0*/  FFMA R24, R23, R20, R24 ;  /* 0x0000001417187223 */ /* 0x004fc60000000018 */
[----:B------:R-:W2:Y:S04]  /*0fd0*/  LDG.E R20, desc[UR4][R8.64+0x120] ;  /* 0x0001200408147981 */ /* 0x000ea8000c1e1900 */
[----:B------:R-:W2:Y:S01]  /*0fe0*/  LDG.E R23, desc[UR4][R10.64+0x120] ;  /* 0x000120040a177981 */ /* 0x000ea2000c1e1900 */
[----:B---3--:R-:W-:-:S03]  /*0ff0*/  FFMA R26, R25, R22, R24 ;  /* 0x00000016191a7223 */ /* 0x008fc60000000018 */
[----:B------:R-:W3:Y:S04]  /*1000*/  LDG.E R22, desc[UR4][R10.64+0x130] ;  /* 0x000130040a167981 */ /* 0x000ee8000c1e1900 */
[----:B------:R0:W3:Y:S04]  /*1010*/  LDG.E R24, desc[UR4][R10.64+0x140] ;  /* 0x000140040a187981 */ /* 0x0000e8000c1e1900 */
[----:B------:R-:W3:Y:S01]  /*1020*/  LDG.E R25, desc[UR4][R8.64+0x140] ;  /* 0x0001400408197981 */ /* 0x000ee2000c1e1900 */
[----:B----4-:R-:W-:Y:S01]  /*1030*/  FFMA R18, R21, R18, R26 ;  /* 0x0000001215127223 */ /* 0x010fe2000000001a */
[----:B------:R-:W-:-:S03]  /*1040*/  ISETP.NE.AND P0, PT, R12, R13, PT ;  /* 0x0000000d0c00720c */ /* 0x000fc60003f05270 */
[----:B-----5:R-:W-:-:S04]  /*1050*/  FFMA R15, R15, R0, R18 ;  /* 0x000000000f0f7223 */ /* 0x020fc80000000012 */
[----:B------:R-:W-:-:S04]  /*1060*/  FFMA R15, R14, R17, R15 ;  /* 0x000000110e0f7223 */ /* 0x000fc8000000000f */
[----:B------:R-:W-:Y:S02]  /*1070*/  FFMA R15, R16, R19, R15 ;  /* 0x00000013100f7223 */ /* 0x000fe4000000000f */
[----:B------:R-:W-:Y:S02]  /*1080*/  @P0 LEA R17, R12, R13, 0x2 ;  /* 0x0000000d0c110211 */ /* 0x000fe400078e10ff */
[----:B--2---:R-:W-:Y:S01]  /*1090*/  FFMA R20, R20, R23, R15 ;  /* 0x0000001714147223 */ /* 0x004fe2000000000f */
[----:B------:R-:W-:-:S03]  /*10a0*/  LEA R15, R13, R12, 0x2 ;  /* 0x0000000c0d0f7211 */ /* 0x000fc600078e10ff */
[----:B---3--:R-:W-:Y:S02]  /*10b0*/  FFMA R20, R27, R22, R20 ;  /* 0x000000161b147223 */ /* 0x008fe40000000014 */
[----:B0-----:R-:W-:-:S04]  /*10c0*/  IMAD.WIDE.U32 R10, R15, 0x4, R6 ;  /* 0x000000040f0a7825 */ /* 0x001fc800078e0006 */
[----:B------:R-:W-:-:S04]  /*10d0*/  @P0 IMAD.WIDE.U32 R14, R17, 0x4, R6 ;  /* 0x00000004110e0825 */ /* 0x000fc800078e0006 */
[----:B------:R-:W-:-:S05]  /*10e0*/  FFMA R25, R25, R24, R20 ;  /* 0x0000001819197223 */ /* 0x000fca0000000014 */
[----:B------:R2:W-:Y:S04]  /*10f0*/  STG.E desc[UR4][R10.64], R25 ;  /* 0x000000190a007986 */ /* 0x0005e8000c101904 */
[----:B------:R2:W-:Y:S01]  /*1100*/  @P0 STG.E desc[UR4][R14.64], R25 ;  /* 0x000000190e000986 */ /* 0x0005e2000c101904 */
[C---:B------:R-:W-:Y:S02]  /*1110*/  ISETP.NE.AND P0, PT, R12.reuse, R13, PT ;  /* 0x0000000d0c00720c */ /* 0x040fe40003f05270 */
[----:B------:R-:W-:-:S11]  /*1120*/  IADD3 R12, PT, PT, R12, 0x1, RZ ;  /* 0x000000010c0c7810 */ /* 0x000fd60007ffe0ff */
[----:B--2---:R-:W-:Y:S05]  /*1130*/  @P0 BRA `(.L_x_3) ;  /* 0xfffffff800d80947 */ /* 0x004fea000383ffff */
[----:B------:R-:W-:-:S04]  /*1140*/  IADD3 R13, PT, PT, R13, 0x1, RZ ;  /* 0x000000010d0d7810 */ /* 0x000fc80007ffe0ff */
[----:B------:R-:W-:-:S13]  /*1150*/  ISETP.NE.AND P0, PT, R13, 0x4, PT ;  /* 0x000000040d00780c */ /* 0x000fda0003f05270 */
[----:B------:R-:W-:Y:S05]  /*1160*/  @P0 BRA `(.L_x_4) ;  /* 0xfffffff800c40947 */ /* 0x000fea000383ffff */
[----:B------:R-:W2:Y:S01]  /*1170*/  LDG.E R0, desc[UR4][R2.64] ;  /* 0x0000000402007981 */ /* 0x000ea2000c1e1900 */
[----:B------:R-:W0:Y:S03]  /*1180*/  LDCU UR6, c[0x0][0x398] ;  /* 0x00007300ff0677ac */ /* 0x000e260008000800 */
[----:B------:R-:W2:Y:S02]  /*1190*/  LDG.E R5, desc[UR4][R6.64] ;  /* 0x0000000406057981 */ /* 0x000ea4000c1e1900 */
[----:B--2---:R-:W-:-:S05]  /*11a0*/  FADD R9, R0, R5 ;  /* 0x0000000500097221 */ /* 0x004fca0000000000 */
[----:B------:R2:W-:Y:S04]  /*11b0*/  STG.E desc[UR4][R2.64], R9 ;  /* 0x0000000902007986 */ /* 0x0005e8000c101904 */
[----:B------:R-:W3:Y:S02]  /*11c0*/  LDG.E R11, desc[UR4][R6.64] ;  /* 0x00000004060b7981 */ /* 0x000ee4000c1e1900 */
[----:B---3--:R-:W-:Y:S02]  /*11d0*/  FADD R0, R0, R11 ;  /* 0x0000000b00007221 */ /* 0x008fe40000000000 */
[----:B------:R-:W3:Y:S02]  /*11e0*/  LDG.E R11, desc[UR4][R6.64+0x4] ;  /* 0x00000404060b7981 */ /* 0x000ee4000c1e1900 */
[----:B0-----:R-:W-:-:S05]  /*11f0*/  FFMA R5, R5, UR6, R0 ;  /* 0x0000000605057c23 */ /* 0x001fca0008000000 */
[----:B------:R0:W-:Y:S04]  /*1200*/  STG.E desc[UR4][R6.64], R5 ;  /* 0x0000000506007986 */ /* 0x0001e8000c101904 */
[----:B------:R-:W3:Y:S02]  /*1210*/  LDG.E R0, desc[UR4][R2.64+0x4] ;  /* 0x0000040402007981 */ /* 0x000ee4000c1e1900 */
[----:B---3--:R-:W-:-:S05]  /*1220*/  FADD R11, R0, R11 ;  /* 0x0000000b000b7221 */ /* 0x008fca0000000000 */
[----:B------:R3:W-:Y:S04]  /*1230*/  STG.E desc[UR4][R2.64+0x4], R11 ;  /* 0x0000040b02007986 */ /* 0x0007e8000c101904 */
[----:B------:R-:W4:Y:S04]  /*1240*/  LDG.E R13, desc[UR4][R6.64+0x4] ;  /* 0x00000404060d7981 */ /* 0x000f28000c1e1900 */
[----:B--2---:R-:W2:Y:S01]  /*1250*/  LDG.E R9, desc[UR4][R6.64+0x8] ;  /* 0x0000080406097981 */ /* 0x004ea2000c1e1900 */
[----:B----4-:R-:W-:-:S05]  /*1260*/  FADD R13, R0, R13 ;  /* 0x0000000d000d7221 */ /* 0x010fca0000000000 */
[----:B------:R4:W-:Y:S04]  /*1270*/  STG.E desc[UR4][R6.64+0x4], R13 ;  /* 0x0000040d06007986 */ /* 0x0009e8000c101904 */
[----:B------:R-:W2:Y:S02]  /*1280*/  LDG.E R0, desc[UR4][R2.64+0x8] ;  /* 0x0000080402007981 */ /* 0x000ea4000c1e1900 */
[----:B--2---:R-:W-:-:S05]  /*1290*/  FADD R9, R0, R9 ;  /* 0x0000000900097221 */ /* 0x004fca0000000000 */
[----:B------:R-:W-:Y:S04]  /*12a0*/  STG.E desc[UR4][R2.64+0x8], R9 ;  /* 0x0000080902007986 */ /* 0x000fe8000c101904 */
[----:B0-----:R-:W2:Y:S04]  /*12b0*/  LDG.E R5, desc[UR4][R6.64+0x8] ;  /* 0x0000080406057981 */ /* 0x001ea8000c1e1900 */
[----:B------:R-:W5:Y:S01]  /*12c0*/  LDG.E R15, desc[UR4][R6.64+0xc] ;  /* 0x00000c04060f7981 */ /* 0x000f62000c1e1900 */
[----:B--2---:R-:W-:-:S05]  /*12d0*/  FADD R5, R0, R5 ;  /* 0x0000000500057221 */ /* 0x004fca0000000000 */
[----:B------:R0:W-:Y:S04]  /*12e0*/  STG.E desc[UR4][R6.64+0x8], R5 ;  /* 0x0000080506007986 */ /* 0x0001e8000c101904 */
[----:B------:R-:W5:Y:S02]  /*12f0*/  LDG.E R0, desc[UR4][R2.64+0xc] ;  /* 0x00000c0402007981 */ /* 0x000f64000c1e1900 */
[----:B-----5:R-:W-:-:S05]  /*1300*/  FADD R15, R0, R15 ;  /* 0x0000000f000f7221 */ /* 0x020fca0000000000 */
[----:B------:R2:W-:Y:S04]  /*1310*/  STG.E desc[UR4][R2.64+0xc], R15 ;  /* 0x00000c0f02007986 */ /* 0x0005e8000c101904 */
[----:B---3--:R-:W3:Y:S04]  /*1320*/  LDG.E R11, desc[UR4][R6.64+0xc] ;  /* 0x00000c04060b7981 */ /* 0x008ee8000c1e1900 */
[----:B----4-:R-:W4:Y:S01]  /*1330*/  LDG.E R13, desc[UR4][R6.64+0x10] ;  /* 0x00001004060d7981 */ /* 0x010f22000c1e1900 */
[----:B---3--:R-:W-:-:S05]  /*1340*/  FADD R11, R0, R11 ;  /* 0x0000000b000b7221 */ /* 0x008fca0000000000 */
[----:B------:R3:W-:Y:S04]  /*1350*/  STG.E desc[UR4][R6.64+0xc], R11 ;  /* 0x00000c0b06007986 */ /* 0x0007e8000c101904 */
[----:B------:R-:W4:Y:S02]  /*1360*/  LDG.E R0, desc[UR4][R2.64+0x10] ;  /* 0x0000100402007981 */ /* 0x000f24000c1e1900 */
[----:B----4-:R-:W-:-:S05]  /*1370*/  FADD R13, R0, R13 ;  /* 0x0000000d000d7221 */ /* 0x010fca0000000000 */
[----:B------:R-:W-:Y:S04]  /*1380*/  STG.E desc[UR4][R2.64+0x10], R13 ;  /* 0x0000100d02007986 */ /* 0x000fe8000c101904 */
[----:B0-----:R-:W4:Y:S04]  /*1390*/  LDG.E R5, desc[UR4][R6.64+0x10] ;  /* 0x0000100406057981 */ /* 0x001f28000c1e1900 */
[----:B------:R-:W2:Y:S01]  /*13a0*/  LDG.E R9, desc[UR4][R6.64+0x14] ;  /* 0x0000140406097981 */ /* 0x000ea2000c1e1900 */
[----:B----4-:R-:W-:-:S05]  /*13b0*/  FADD R5, R0, R5 ;  /* 0x0000000500057221 */ /* 0x010fca0000000000 */
[----:B------:R0:W-:Y:S04]  /*13c0*/  STG.E desc[UR4][R6.64+0x10], R5 ;  /* 0x0000100506007986 */ /* 0x0001e8000c101904 */
[----:B------:R-:W2:Y:S02]  /*13d0*/  LDG.E R0, desc[UR4][R2.64+0x14] ;  /* 0x0000140402007981 */ /* 0x000ea4000c1e1900 */
[----:B--2---:R-:W-:-:S05]  /*13e0*/  FADD R15, R0, R9 ;  /* 0x00000009000f7221 */ /* 0x004fca0000000000 */
[----:B------:R-:W-:Y:S04]  /*13f0*/  STG.E desc[UR4][R2.64+0x14], R15 ;  /* 0x0000140f02007986 */ /* 0x000fe8000c101904 */
[----:B---3--:R-:W2:Y:S02]  /*1400*/  LDG.E R11, desc[UR4][R6.64+0x14] ;  /* 0x00001404060b7981 */ /* 0x008ea4000c1e1900 */
[----:B--2---:R-:W-:Y:S02]  /*1410*/  FADD R0, R0, R11 ;  /* 0x0000000b00007221 */ /* 0x004fe40000000000 */
[----:B------:R-:W2:Y:S02]  /*1420*/  LDG.E R11, desc[UR4][R6.64+0x18] ;  /* 0x00001804060b7981 */ /* 0x000ea4000c1e1900 */
[----:B------:R-:W-:-:S05]  /*1430*/  FFMA R9, R9, UR6, R0 ;  /* 0x0000000609097c23 */ /* 0x000fca0008000000 */
[----:B------:R3:W-:Y:S04]  /*1440*/  STG.E desc[UR4][R6.64+0x14], R9 ;  /* 0x0000140906007986 */ /* 0x0007e8000c101904 */
[----:B------:R-:W2:Y:S02]  /*1450*/  LDG.E R0, desc[UR4][R2.64+0x18] ;  /* 0x0000180402007981 */ /* 0x000ea4000c1e1900 */
[----:B--2---:R-:W-:-:S05]  /*1460*/  FADD R11, R0, R11 ;  /* 0x0000000b000b7221 */ /* 0x004fca0000000000 */
[----:B------:R-:W-:Y:S04]  /*1470*/  STG.E desc[UR4][R2.64+0x18], R11 ;  /* 0x0000180b02007986 */ /* 0x000fe8000c101904 */
[----:B0-----:R-:W2:Y:S04]  /*1480*/  LDG.E R5, desc[UR4][R6.64+0x18] ;  /* 0x0000180406057981 */ /* 0x001ea8000c1e1900 */
[----:B------:R-:W4:Y:S01]  /*1490*/  LDG.E R13, desc[UR4][R6.64+0x1c] ;  /* 0x00001c04060d7981 */ /* 0x000f22000c1e1900 */
[----:B--2---:R-:W-:-:S05]  /*14a0*/  FADD R5, R0, R5 ;  /* 0x0000000500057221 */ /* 0x004fca0000000000 */
[----:B------:R0:W-:Y:S04]  /*14b0*/  STG.E desc[UR4][R6.64+0x18], R5 ;  /* 0x0000180506007986 */ /* 0x0001e8000c101904 */
[----:B------:R-:W4:Y:S02]  /*14c0*/  LDG.E R0, desc[UR4][R2.64+0x1c] ;  /* 0x00001c0402007981 */ /* 0x000f24000c1e1900 */
[----:B----4-:R-:W-:-:S05]  /*14d0*/  FADD R13, R0, R13 ;  /* 0x0000000d000d7221 */ /* 0x010fca0000000000 */
[----:B------:R-:W-:Y:S04]  /*14e0*/  STG.E desc[UR4][R2.64+0x1c], R13 ;  /* 0x00001c0d02007986 */ /* 0x000fe8000c101904 */
[----:B---3--:R-:W2:Y:S04]  /*14f0*/  LDG.E R9, desc[UR4][R6.64+0x1c] ;  /* 0x00001c0406097981 */ /* 0x008ea8000c1e1900 */
[----:B------:R-:W3:Y:S01]  /*1500*/  LDG.E R15, desc[UR4][R6.64+0x20] ;  /* 0x00002004060f7981 */ /* 0x000ee2000c1e1900 */
[----:B--2---:R-:W-:-:S05]  /*1510*/  FADD R9, R0, R9 ;  /* 0x0000000900097221 */ /* 0x004fca0000000000 */
[----:B------:R2:W-:Y:S04]  /*1520*/  STG.E desc[UR4][R6.64+0x1c], R9 ;  /* 0x00001c0906007986 */ /* 0x0005e8000c101904 */
[----:B------:R-:W3:Y:S02]  /*1530*/  LDG.E R0, desc[UR4][R2.64+0x20] ;  /* 0x0000200402007981 */ /* 0x000ee4000c1e1900 */
[----:B---3--:R-:W-:-:S05]  /*1540*/  FADD R15, R0, R15 ;  /* 0x0000000f000f7221 */ /* 0x008fca0000000000 */
[----:B------:R3:W-:Y:S04]  /*1550*/  STG.E desc[UR4][R2.64+0x20], R15 ;  /* 0x0000200f02007986 */ /* 0x0007e8000c101904 */
[----:B0-----:R-:W4:Y:S04]  /*1560*/  LDG.E R5, desc[UR4][R6.64+0x20] ;  /* 0x0000200406057981 */ /* 0x001f28000c1e1900 */
[----:B------:R-:W5:Y:S01]  /*1570*/  LDG.E R11, desc[UR4][R6.64+0x24] ;  /* 0x00002404060b7981 */ /* 0x000f62000c1e1900 */
[----:B----4-:R-:W-:-:S05]  /*1580*/  FADD R5, R0, R5 ;  /* 0x0000000500057221 */ /* 0x010fca0000000000 */
[----:B------:R0:W-:Y:S04]  /*1590*/  STG.E desc[UR4][R6.64+0x20], R5 ;  /* 0x0000200506007986 */ /* 0x0001e8000c101904 */
[----:B------:R-:W5:Y:S02]  /*15a0*/  LDG.E R0, desc[UR4][R2.64+0x24] ;  /* 0x0000240402007981 */ /* 0x000f64000c1e1900 */
[----:B-----5:R-:W-:-:S05]  /*15b0*/  FADD R11, R0, R11 ;  /* 0x0000000b000b7221 */ /* 0x020fca0000000000 */
[----:B------:R-:W-:Y:S04]  /*15c0*/  STG.E desc[UR4][R2.64+0x24], R11 ;  /* 0x0000240b02007986 */ /* 0x000fe8000c101904 */
[----:B--2---:R-:W2:Y:S04]  /*15d0*/  LDG.E R9, desc[UR4][R6.64+0x24] ;  /* 0x0000240406097981 */ /* 0x004ea8000c1e1900 */
[----:B------:R-:W3:Y:S01]  /*15e0*/  LDG.E R13, desc[UR4][R6.64+0x28] ;  /* 0x00002804060d7981 */ /* 0x000ee2000c1e1900 */
[----:B--2---:R-:W-:-:S05]  /*15f0*/  FADD R9, R0, R9 ;  /* 0x0000000900097221 */ /* 0x004fca0000000000 */
[----:B------:R2:W-:Y:S04]  /*1600*/  STG.E desc[UR4][R6.64+0x24], R9 ;  /* 0x0000240906007986 */ /* 0x0005e8000c101904 */
[----:B------:R-:W3:Y:S02]  /*1610*/  LDG.E R0, desc[UR4][R2.64+0x28] ;  /* 0x0000280402007981 */ /* 0x000ee4000c1e1900 */
[----:B---3--:R-:W-:-:S05]  /*1620*/  FADD R15, R0, R13 ;  /* 0x0000000d000f7221 */ /* 0x008fca0000000000 */
[----:B------:R-:W-:Y:S04]  /*1630*/  STG.E desc[UR4][R2.64+0x28], R15 ;  /* 0x0000280f02007986 */ /* 0x000fe8000c101904 */
[----:B0-----:R-:W3:Y:S02]  /*1640*/  LDG.E R5, desc[UR4][R6.64+0x28] ;  /* 0x0000280406057981 */ /* 0x001ee4000c1e1900 */
[----:B---3--:R-:W-:Y:S02]  /*1650*/  FADD R0, R0, R5 ;  /* 0x0000000500007221 */ /* 0x008fe40000000000 */
[----:B------:R-:W3:Y:S02]  /*1660*/  LDG.E R5, desc[UR4][R6.64+0x2c] ;  /* 0x00002c0406057981 */ /* 0x000ee4000c1e1900 */
[----:B------:R-:W-:-:S05]  /*1670*/  FFMA R13, R13, UR6, R0 ;  /* 0x000000060d0d7c23 */ /* 0x000fca0008000000 */
[----:B------:R0:W-:Y:S04]  /*1680*/  STG.E desc[UR4][R6.64+0x28], R13 ;  /* 0x0000280d06007986 */ /* 0x0001e8000c101904 */
[----:B------:R-:W3:Y:S02]  /*1690*/  LDG.E R0, desc[UR4][R2.64+0x2c] ;  /* 0x00002c0402007981 */ /* 0x000ee4000c1e1900 */
[----:B---3--:R-:W-:-:S05]  /*16a0*/  FADD R5, R0, R5 ;  /* 0x0000000500057221 */ /* 0x008fca0000000000 */
[----:B------:R3:W-:Y:S04]  /*16b0*/  STG.E desc[UR4][R2.64+0x2c], R5 ;  /* 0x00002c0502007986 */ /* 0x0007e8000c101904 */
[----:B--2---:R-:W2:Y:S04]  /*16c0*/  LDG.E R9, desc[UR4][R6.64+0x2c] ;  /* 0x00002c0406097981 */ /* 0x004ea8000c1e1900 */
[----:B------:R-:W4:Y:S01]  /*16d0*/  LDG.E R11, desc[UR4][R6.64+0x30] ;  /* 0x00003004060b7981 */ /* 0x000f22000c1e1900 */
[----:B--2---:R-:W-:-:S05]  /*16e0*/  FADD R9, R0, R9 ;  /* 0x0000000900097221 */ /* 0x004fca0000000000 */
[----:B------:R2:W-:Y:S04]  /*16f0*/  STG.E desc[UR4][R6.64+0x2c], R9 ;  /* 0x00002c0906007986 */ /* 0x0005e8000c101904 */
[----:B------:R-:W4:Y:S02]  /*1700*/  LDG.E R0, desc[UR4][R2.64+0x30] ;  /* 0x0000300402007981 */ /* 0x000f24000c1e1900 */
[----:B----4-:R-:W-:-:S05]  /*1710*/  FADD R11, R0, R11 ;  /* 0x0000000b000b7221 */ /* 0x010fca0000000000 */
[----:B------:R4:W-:Y:S04]  /*1720*/  STG.E desc[UR4][R2.64+0x30], R11 ;  /* 0x0000300b02007986 */ /* 0x0009e8000c101904 */
[----:B0-----:R-:W5:Y:S04]  /*1730*/  LDG.E R13, desc[UR4][R6.64+0x30] ;  /* 0x00003004060d7981 */ /* 0x001f68000c1e1900 */
[----:B------:R-:W3:Y:S01]  /*1740*/  LDG.E R15, desc[UR4][R6.64+0x34] ;  /* 0x00003404060f7981 */ /* 0x000ee2000c1e1900 */
[----:B-----5:R-:W-:-:S05]  /*1750*/  FADD R13, R0, R13 ;  /* 0x0000000d000d7221 */ /* 0x020fca0000000000 */
[----:B------:R0:W-:Y:S04]  /*1760*/  STG.E desc[UR4][R6.64+0x30], R13 ;  /* 0x0000300d06007986 */ /* 0x0001e8000c101904 */
[----:B------:R-:W3:Y:S02]  /*1770*/  LDG.E R0, desc[UR4][R2.64+0x34] ;  /* 0x0000340402007981 */ /* 0x000ee4000c1e1900 */
[----:B---3--:R-:W-:-:S05]  /*1780*/  FADD R15, R0, R15 ;  /* 0x0000000f000f7221 */ /* 0x008fca0000000000 */
[----:B------:R3:W-:Y:S04]  /*1790*/  STG.E desc[UR4][R2.64+0x34], R15 ;  /* 0x0000340f02007986 */ /* 0x0007e8000c101904 */
[----:B------:R-:W5:Y:S04]  /*17a0*/  LDG.E R5, desc[UR4][R6.64+0x34] ;  /* 0x0000340406057981 */ /* 0x000f68000c1e1900 */
[----:B--2---:R-:W2:Y:S01]  /*17b0*/  LDG.E R9, desc[UR4][R6.64+0x38] ;  /* 0x0000380406097981 */ /* 0x004ea2000c1e1900 */
[----:B-----5:R-:W-:-:S05]  /*17c0*/  FADD R5, R0, R5 ;  /* 0x0000000500057221 */ /* 0x020fca0000000000 */
[----:B------:R5:W-:Y:S04]  /*17d0*/  STG.E desc[UR4][R6.64+0x34], R5 ;  /* 0x0000340506007986 */ /* 0x000be8000c101904 */
[----:B------:R-:W2:Y:S02]  /*17e0*/  LDG.E R0, desc[UR4][R2.64+0x38] ;  /* 0x0000380402007981 */ /* 0x000ea4000c1e1900 */
[----:B--2---:R-:W-:-:S05]  /*17f0*/  FADD R9, R0, R9 ;  /* 0x0000000900097221 */ /* 0x004fca0000000000 */
[----:B------:R-:W-:Y:S04]  /*1800*/  STG.E desc[UR4][R2.64+0x38], R9 ;  /* 0x0000380902007986 */ /* 0x000fe8000c101904 */
[----:B----4-:R-:W2:Y:S04]  /*1810*/  LDG.E R11, desc[UR4][R6.64+0x38] ;  /* 0x00003804060b7981 */ /* 0x010ea8000c1e1900 */
[----:B0-----:R-:W3:Y:S01]  /*1820*/  LDG.E R13, desc[UR4][R6.64+0x3c] ;  /* 0x00003c04060d7981 */ /* 0x001ee2000c1e1900 */
[----:B--2---:R-:W-:-:S05]  /*1830*/  FADD R11, R0, R11 ;  /* 0x0000000b000b7221 */ /* 0x004fca0000000000 */
[----:B------:R-:W-:Y:S04]  /*1840*/  STG.E desc[UR4][R6.64+0x38], R11 ;  /* 0x0000380b06007986 */ /* 0x000fe8000c101904 */
[----:B------:R-:W3:Y:S02]  /*1850*/  LDG.E R0, desc[UR4][R2.64+0x3c] ;  /* 0x00003c0402007981 */ /* 0x000ee4000c1e1900 */
[----:B---3--:R-:W-:-:S05]  /*1860*/  FADD R15, R0, R13 ;  /* 0x0000000d000f7221 */ /* 0x008fca0000000000 */
[----:B------:R-:W-:Y:S04]  /*1870*/  STG.E desc[UR4][R2.64+0x3c], R15 ;  /* 0x00003c0f02007986 */ /* 0x000fe8000c101904 */
[----:B-----5:R-:W2:Y:S02]  /*1880*/  LDG.E R5, desc[UR4][R6.64+0x3c] ;  /* 0x00003c0406057981 */ /* 0x020ea4000c1e1900 */
[----:B--2---:R-:W-:-:S04]  /*1890*/  FADD R0, R0, R5 ;  /* 0x0000000500007221 */ /* 0x004fc80000000000 */
[----:B------:R-:W-:-:S05]  /*18a0*/  FFMA R13, R13, UR6, R0 ;  /* 0x000000060d0d7c23 */ /* 0x000fca0008000000 */
[----:B------:R-:W-:Y:S01]  /*18b0*/  STG.E desc[UR4][R6.64+0x3c], R13 ;  /* 0x00003c0d06007986 */ /* 0x000fe2000c101904 */
[----:B------:R-:W-:Y:S05]  /*18c0*/  EXIT ;  /* 0x000000000000794d */ /* 0x000fea0003800000 */
.L_x_5:
[----:B------:R-:W-:-:S00]  /*18d0*/  BRA `(.L_x_5) ;  /* 0xfffffffc00fc7947 */ /* 0x000fc0000383ffff */
[----:B------:R-:W-:-:S00]  /*18e0*/  NOP ;  /* 0x0000000000007918 */ /* 0x000fc00000000000 */
        /* <DEDUP_REMOVED lines=9> */
.L_x_6:


//--------------------- .nv.shared.reserved.0     --------------------------
	.section	.nv.shared.reserved.0,"aw",@nobits
	.weak		__nv_reservedSMEM_offset_0_alias
	.size		__nv_reservedSMEM_offset_0_alias, 0, 64
	.other		__nv_reservedSMEM_offset_0_alias,@"STO_CUDA_RESERVED_SHARED STV_DEFAULT"
__nv_reservedSMEM_offset_0_alias:
	.zero		0
	.zero		64


//--------------------- .nv.constant0.bk_nlsq_res_jac_hes_lhes_21_4_1_f_f7def86f0a03 --------------------------
	.section	.nv.constant0.bk_nlsq_res_jac_hes_lhes_21_4_1_f_f7def86f0a03,"a",@progbits
	.sectionflags	@""
	.align	4
.nv.constant0.bk_nlsq_res_jac_hes_lhes_21_4_1_f_f7def86f0a03:
	.zero		964


//--------------------- SYMBOLS --------------------------

	.type		.nv.reservedSmem.offset0,@object
	.size		.nv.reservedSmem.offset0,0x4
